	.target	sm_100a

	.elftype	@"ET_EXEC"


//--------------------- .note.nv.tkinfo           --------------------------
	.section	.note.nv.tkinfo,"",@"SHT_NOTE"
	.sectionflags	@"SHF_NOTE_NV_TKINFO"
	.tkinfo
        /*0018*/ 	.word	0x00000002
        /*0030*/ 	.string	""
        /*0030*/ 	.string	"ptxas"
        /*0030*/ 	.string	"Cuda compilation tools, release 13.0, V13.0.88"
        /*0030*/ 	.string	"Build cuda_13.0.r13.0/compiler.36424714_0"
        /*0030*/ 	.string	"-arch sm_100a -m 64 "



//--------------------- .note.nv.cuinfo           --------------------------
	.section	.note.nv.cuinfo,"",@"SHT_NOTE"
	.sectionflags	@"SHF_NOTE_NV_CUINFO"
        /*0018*/ 	.short	0x0002
        /*001a*/ 	.short	0x0064
        /*001c*/ 	.short	0x0082
	.zero		2


//--------------------- .nv.info                  --------------------------
	.section	.nv.info,"",@"SHT_CUDA_INFO"
	.align	4


	//----- nvinfo : EIATTR_REGCOUNT
	.align		4
        /*0000*/ 	.byte	0x04, 0x2f
        /*0002*/ 	.short	(.L_19 - .L_18)
	.align		4
.L_18:
        /*0004*/ 	.word	index@(_ZN7cutlass13device_kernelINS_4gemm6kernel13GemmUniversalIN4cute5tupleIJiiiiEEENS1_10collective13CollectiveMmaINS1_35MainloopSm100TmaUmmaWarpSpecializedILi4ELi2ELi4ENS5_IJNS4_1CILi1EEENSA_ILi2EEESB_EEEEENS5_IJNSA_ILi128EEENSA_ILi64EEENSA_ILi32EEEEEENS_12float_e4m3_tENS5_IJlSB_lEEESJ_SK_NS4_8TiledMMAINS4_8MMA_AtomIJNS4_10MMA_TraitsINS4_19SM100_MMA_F8F6F4_SSEJSJ_SJ_fSF_SG_NS4_17integral_constantINS4_4UMMA5MajorELSR_0EEESS_NSP_INSQ_7ScaleInELST_0EEESU_EEEEEENS4_6LayoutINS5_IJSB_SB_SB_EEENS5_IJNSA_ILi0EEESZ_SZ_EEEEENS5_IJNS4_10UnderscoreES12_S12_EEEEENS4_23SM90_TMA_LOAD_MULTICASTENS4_14ComposedLayoutINS4_7SwizzleILi1ELi4ELi3EEENS4_18smem_ptr_flag_bitsILi8EEENSX_INS5_IJNSA_ILi8EEESH_EEENS5_IJSH_SB_EEEEEEEvNS4_8identityENS4_13SM90_TMA_LOADES1F_vS1G_EENS_8epilogue10collective18CollectiveEpilogueINS1J_23Sm100TmaWarpSpecializedILi1ELi1ELi64ELb0ELb0EEEJSI_NS5_IJNSX_ISF_SB_EENSX_ISG_SB_EEEEESJ_SK_SJ_SK_NS1J_6fusion15FusionCallbacksIS1N_NS1R_17LinearCombinationISJ_fSJ_fLNS_15FloatRoundStyleE2EEESI_S1Q_JEEENS4_5SM1004TMEM4LOAD26SM100_TMEM_LOAD_32dp32b64xES1H_NS16_INS17_ILi2ELi4ELi3EEES1A_NSX_INS5_IJS1B_SG_EEENS5_IJSG_SB_EEEEEEENS4_39AutoVectorizingCopyWithAssumedAlignmentILi128EEENS4_14SM90_TMA_STOREES25_S27_S27_EEEvvEEEEvNT_6ParamsE)
        /*0008*/ 	.word	0x00000099


	//----- nvinfo : EIATTR_FRAME_SIZE
	.align		4
.L_19:
        /*000c*/ 	.byte	0x04, 0x11
        /*000e*/ 	.short	(.L_21 - .L_20)
	.align		4
.L_20:
        /*0010*/ 	.word	index@($__internal_2_$__cuda_sm10x_tcgen05_guardrail_trap_unallocated_columns_being_dealloced)
        /*0014*/ 	.word	0x00000000


	//----- nvinfo : EIATTR_FRAME_SIZE
	.align		4
.L_21:
        /*0018*/ 	.byte	0x04, 0x11
        /*001a*/ 	.short	(.L_23 - .L_22)
	.align		4
.L_22:
        /*001c*/ 	.word	index@($__internal_1_$__cuda_sm10x_tcgen05_guardrail_trap_phase_invalid_during_alloc)
        /*0020*/ 	.word	0x00000000


	//----- nvinfo : EIATTR_FRAME_SIZE
	.align		4
.L_23:
        /*0024*/ 	.byte	0x04, 0x11
        /*0026*/ 	.short	(.L_25 - .L_24)
	.align		4
.L_24:
        /*0028*/ 	.word	index@($__internal_0_$__cuda_sm10x_tcgen05_guardrail_trap_col_being_dealloced_not_returned_by_alloc)
        /*002c*/ 	.word	0x00000000


	//----- nvinfo : EIATTR_FRAME_SIZE
	.align		4
.L_25:
        /*0030*/ 	.byte	0x04, 0x11
        /*0032*/ 	.short	(.L_27 - .L_26)
	.align		4
.L_26:
        /*0034*/ 	.word	index@(_ZN7cutlass13device_kernelINS_4gemm6kernel13GemmUniversalIN4cute5tupleIJiiiiEEENS1_10collective13CollectiveMmaINS1_35MainloopSm100TmaUmmaWarpSpecializedILi4ELi2ELi4ENS5_IJNS4_1CILi1EEENSA_ILi2EEESB_EEEEENS5_IJNSA_ILi128EEENSA_ILi64EEENSA_ILi32EEEEEENS_12float_e4m3_tENS5_IJlSB_lEEESJ_SK_NS4_8TiledMMAINS4_8MMA_AtomIJNS4_10MMA_TraitsINS4_19SM100_MMA_F8F6F4_SSEJSJ_SJ_fSF_SG_NS4_17integral_constantINS4_4UMMA5MajorELSR_0EEESS_NSP_INSQ_7ScaleInELST_0EEESU_EEEEEENS4_6LayoutINS5_IJSB_SB_SB_EEENS5_IJNSA_ILi0EEESZ_SZ_EEEEENS5_IJNS4_10UnderscoreES12_S12_EEEEENS4_23SM90_TMA_LOAD_MULTICASTENS4_14ComposedLayoutINS4_7SwizzleILi1ELi4ELi3EEENS4_18smem_ptr_flag_bitsILi8EEENSX_INS5_IJNSA_ILi8EEESH_EEENS5_IJSH_SB_EEEEEEEvNS4_8identityENS4_13SM90_TMA_LOADES1F_vS1G_EENS_8epilogue10collective18CollectiveEpilogueINS1J_23Sm100TmaWarpSpecializedILi1ELi1ELi64ELb0ELb0EEEJSI_NS5_IJNSX_ISF_SB_EENSX_ISG_SB_EEEEESJ_SK_SJ_SK_NS1J_6fusion15FusionCallbacksIS1N_NS1R_17LinearCombinationISJ_fSJ_fLNS_15FloatRoundStyleE2EEESI_S1Q_JEEENS4_5SM1004TMEM4LOAD26SM100_TMEM_LOAD_32dp32b64xES1H_NS16_INS17_ILi2ELi4ELi3EEES1A_NSX_INS5_IJS1B_SG_EEENS5_IJSG_SB_EEEEEEENS4_39AutoVectorizingCopyWithAssumedAlignmentILi128EEENS4_14SM90_TMA_STOREES25_S27_S27_EEEvvEEEEvNT_6ParamsE)
        /*0038*/ 	.word	0x00000000


	//----- nvinfo : EIATTR_MIN_STACK_SIZE
	.align		4
.L_27:
        /*003c*/ 	.byte	0x04, 0x12
        /*003e*/ 	.short	(.L_29 - .L_28)
	.align		4
.L_28:
        /*0040*/ 	.word	index@(_ZN7cutlass13device_kernelINS_4gemm6kernel13GemmUniversalIN4cute5tupleIJiiiiEEENS1_10collective13CollectiveMmaINS1_35MainloopSm100TmaUmmaWarpSpecializedILi4ELi2ELi4ENS5_IJNS4_1CILi1EEENSA_ILi2EEESB_EEEEENS5_IJNSA_ILi128EEENSA_ILi64EEENSA_ILi32EEEEEENS_12float_e4m3_tENS5_IJlSB_lEEESJ_SK_NS4_8TiledMMAINS4_8MMA_AtomIJNS4_10MMA_TraitsINS4_19SM100_MMA_F8F6F4_SSEJSJ_SJ_fSF_SG_NS4_17integral_constantINS4_4UMMA5MajorELSR_0EEESS_NSP_INSQ_7ScaleInELST_0EEESU_EEEEEENS4_6LayoutINS5_IJSB_SB_SB_EEENS5_IJNSA_ILi0EEESZ_SZ_EEEEENS5_IJNS4_10UnderscoreES12_S12_EEEEENS4_23SM90_TMA_LOAD_MULTICASTENS4_14ComposedLayoutINS4_7SwizzleILi1ELi4ELi3EEENS4_18smem_ptr_flag_bitsILi8EEENSX_INS5_IJNSA_ILi8EEESH_EEENS5_IJSH_SB_EEEEEEEvNS4_8identityENS4_13SM90_TMA_LOADES1F_vS1G_EENS_8epilogue10collective18CollectiveEpilogueINS1J_23Sm100TmaWarpSpecializedILi1ELi1ELi64ELb0ELb0EEEJSI_NS5_IJNSX_ISF_SB_EENSX_ISG_SB_EEEEESJ_SK_SJ_SK_NS1J_6fusion15FusionCallbacksIS1N_NS1R_17LinearCombinationISJ_fSJ_fLNS_15FloatRoundStyleE2EEESI_S1Q_JEEENS4_5SM1004TMEM4LOAD26SM100_TMEM_LOAD_32dp32b64xES1H_NS16_INS17_ILi2ELi4ELi3EEES1A_NSX_INS5_IJS1B_SG_EEENS5_IJSG_SB_EEEEEEENS4_39AutoVectorizingCopyWithAssumedAlignmentILi128EEENS4_14SM90_TMA_STOREES25_S27_S27_EEEvvEEEEvNT_6ParamsE)
        /*0044*/ 	.word	0x00000000
.L_29:


//--------------------- .nv.compat                --------------------------
	.section	.nv.compat,"",@"SHT_CUDA_COMPAT_INFO"
	.align	4
        /*0000*/ 	.byte	0x02, 0x09, 0x01, 0x00, 0x02, 0x02, 0x02, 0x00, 0x02, 0x05, 0x05, 0x00, 0x03, 0x07, 0x01, 0x01
        /*0010*/ 	.byte	0x02, 0x03, 0x01, 0x00, 0x02, 0x06, 0x01, 0x00, 0x04, 0x0b, 0x08, 0x00, 0x09, 0x00, 0x00, 0x00
        /*0020*/ 	.byte	0x00, 0x00, 0x00, 0x00


//--------------------- .nv.info._ZN7cutlass13device_kernelINS_4gemm6kernel13GemmUniversalIN4cute5tupleIJiiiiEEENS1_10collective13CollectiveMmaINS1_35MainloopSm100TmaUmmaWarpSpecializedILi4ELi2ELi4ENS5_IJNS4_1CILi1EEENSA_ILi2EEESB_EEEEENS5_IJNSA_ILi128EEENSA_ILi64EEENSA_ILi32EEEEEENS_12float_e4m3_tENS5_IJlSB_lEEESJ_SK_NS4_8TiledMMAINS4_8MMA_AtomIJNS4_10MMA_TraitsINS4_19SM100_MMA_F8F6F4_SSEJSJ_SJ_fSF_SG_NS4_17integral_constantINS4_4UMMA5MajorELSR_0EEESS_NSP_INSQ_7ScaleInELST_0EEESU_EEEEEENS4_6LayoutINS5_IJSB_SB_SB_EEENS5_IJNSA_ILi0EEESZ_SZ_EEEEENS5_IJNS4_10UnderscoreES12_S12_EEEEENS4_23SM90_TMA_LOAD_MULTICASTENS4_14ComposedLayoutINS4_7SwizzleILi1ELi4ELi3EEENS4_18smem_ptr_flag_bitsILi8EEENSX_INS5_IJNSA_ILi8EEESH_EEENS5_IJSH_SB_EEEEEEEvNS4_8identityENS4_13SM90_TMA_LOADES1F_vS1G_EENS_8epilogue10collective18CollectiveEpilogueINS1J_23Sm100TmaWarpSpecializedILi1ELi1ELi64ELb0ELb0EEEJSI_NS5_IJNSX_ISF_SB_EENSX_ISG_SB_EEEEESJ_SK_SJ_SK_NS1J_6fusion15FusionCallbacksIS1N_NS1R_17LinearCombinationISJ_fSJ_fLNS_15FloatRoundStyleE2EEESI_S1Q_JEEENS4_5SM1004TMEM4LOAD26SM100_TMEM_LOAD_32dp32b64xES1H_NS16_INS17_ILi2ELi4ELi3EEES1A_NSX_INS5_IJS1B_SG_EEENS5_IJSG_SB_EEEEEEENS4_39AutoVectorizingCopyWithAssumedAlignmentILi128EEENS4_14SM90_TMA_STOREES25_S27_S27_EEEvvEEEEvNT_6ParamsE --------------------------
	.section	.nv.info._ZN7cutlass13device_kernelINS_4gemm6kernel13GemmUniversalIN4cute5tupleIJiiiiEEENS1_10collective13CollectiveMmaINS1_35MainloopSm100TmaUmmaWarpSpecializedILi4ELi2ELi4ENS5_IJNS4_1CILi1EEENSA_ILi2EEESB_EEEEENS5_IJNSA_ILi128EEENSA_ILi64EEENSA_ILi32EEEEEENS_12float_e4m3_tENS5_IJlSB_lEEESJ_SK_NS4_8TiledMMAINS4_8MMA_AtomIJNS4_10MMA_TraitsINS4_19SM100_MMA_F8F6F4_SSEJSJ_SJ_fSF_SG_NS4_17integral_constantINS4_4UMMA5MajorELSR_0EEESS_NSP_INSQ_7ScaleInELST_0EEESU_EEEEEENS4_6LayoutINS5_IJSB_SB_SB_EEENS5_IJNSA_ILi0EEESZ_SZ_EEEEENS5_IJNS4_10UnderscoreES12_S12_EEEEENS4_23SM90_TMA_LOAD_MULTICASTENS4_14ComposedLayoutINS4_7SwizzleILi1ELi4ELi3EEENS4_18smem_ptr_flag_bitsILi8EEENSX_INS5_IJNSA_ILi8EEESH_EEENS5_IJSH_SB_EEEEEEEvNS4_8identityENS4_13SM90_TMA_LOADES1F_vS1G_EENS_8epilogue10collective18CollectiveEpilogueINS1J_23Sm100TmaWarpSpecializedILi1ELi1ELi64ELb0ELb0EEEJSI_NS5_IJNSX_ISF_SB_EENSX_ISG_SB_EEEEESJ_SK_SJ_SK_NS1J_6fusion15FusionCallbacksIS1N_NS1R_17LinearCombinationISJ_fSJ_fLNS_15FloatRoundStyleE2EEESI_S1Q_JEEENS4_5SM1004TMEM4LOAD26SM100_TMEM_LOAD_32dp32b64xES1H_NS16_INS17_ILi2ELi4ELi3EEES1A_NSX_INS5_IJS1B_SG_EEENS5_IJSG_SB_EEEEEEENS4_39AutoVectorizingCopyWithAssumedAlignmentILi128EEENS4_14SM90_TMA_STOREES25_S27_S27_EEEvvEEEEvNT_6ParamsE,"",@"SHT_CUDA_INFO"
	.sectionflags	@""
	.align	4


	//----- nvinfo : EIATTR_CUDA_API_VERSION
	.align		4
        /*0000*/ 	.byte	0x04, 0x37
        /*0002*/ 	.short	(.L_31 - .L_30)
.L_30:
        /*0004*/ 	.word	0x00000082


	//----- nvinfo : EIATTR_KPARAM_INFO
	.align		4
.L_31:
        /*0008*/ 	.byte	0x04, 0x17
        /*000a*/ 	.short	(.L_33 - .L_32)
.L_32:
        /*000c*/ 	.word	0x00000000
        /*0010*/ 	.short	0x0000
        /*0012*/ 	.short	0x0000
        /*0014*/ 	.byte	0x00, 0xf0, 0x01, 0x20


	//----- nvinfo : EIATTR_AT_ENTRY_FRAGMENTS
	.align		4
.L_33:
        /*0018*/ 	.byte	0x04, 0x4f
        /*001a*/ 	.short	(.L_35 - .L_34)


	//   ....[0]....
.L_34:
        /*001c*/ 	.word	0x00000006


	//----- nvinfo : EIATTR_RESERVED_SMEM_USED
	.align		4
.L_35:
        /*0020*/ 	.byte	0x01, 0x41
	.zero		2


	//----- nvinfo : EIATTR_SPARSE_MMA_MASK
	.align		4
        /*0024*/ 	.byte	0x03, 0x50
        /*0026*/ 	.short	0x0000


	//----- nvinfo : EIATTR_TCGEN05_1CTA_USED
	.align		4
        /*0028*/ 	.byte	0x01, 0x51
	.zero		2


	//----- nvinfo : EIATTR_MAXREG_COUNT
	.align		4
        /*002c*/ 	.byte	0x03, 0x1b
        /*002e*/ 	.short	0x00ff


	//----- nvinfo : EIATTR_NUM_BARRIERS
	.align		4
        /*0030*/ 	.byte	0x02, 0x4c
        /*0032*/ 	.byte	0x07
	.zero		1


	//----- nvinfo : EIATTR_EXTERNS
	.align		4
        /*0034*/ 	.byte	0x04, 0x0f
        /*0036*/ 	.short	(.L_37 - .L_36)


	//   ....[0]....
	.align		4
.L_36:
        /*0038*/ 	.word	index@(__assertfail)


	//----- nvinfo : EIATTR_MERCURY_ISA_VERSION
	.align		4
.L_37:
        /*003c*/ 	.byte	0x03, 0x5f
        /*003e*/ 	.short	0x0101


	//----- nvinfo : EIATTR_INT_WARP_WIDE_INSTR_OFFSETS
	.align		4
        /*0040*/ 	.byte	0x04, 0x31
        /*0042*/ 	.short	(.L_39 - .L_38)


	//   ....[0]....
.L_38:
        /*0044*/ 	.word	0x00003a40


	//   ....[1]....
        /*0048*/ 	.word	0x00003a70


	//   ....[2]....
        /*004c*/ 	.word	0x00003a90


	//   ....[3]....
        /*0050*/ 	.word	0x000045c0


	//   ....[4]....
        /*0054*/ 	.word	0x00004670


	//----- nvinfo : EIATTR_COOP_GROUP_MASK_REGIDS
	.align		4
.L_39:
        /*0058*/ 	.byte	0x04, 0x29
        /*005a*/ 	.short	(.L_41 - .L_40)


	//   ....[0]....
.L_40:
        /*005c*/ 	.word	0xffffffff


	//   ....[1]....
        /*0060*/ 	.word	0xffffffff


	//   ....[2]....
        /*0064*/ 	.word	0xffffffff


	//   ....[3]....
        /*0068*/ 	.word	0xffffffff


	//   ....[4]....
        /*006c*/ 	.word	0xffffffff


	//   ....[5]....
        /*0070*/ 	.word	0xffffffff


	//   ....[6]....
        /*0074*/ 	.word	0xffffffff


	//   ....[7]....
        /*0078*/ 	.word	0xffffffff


	//   ....[8]....
        /*007c*/ 	.word	0xffffffff


	//   ....[9]....
        /*0080*/ 	.word	0xffffffff


	//   ....[10]....
        /*0084*/ 	.word	0xffffffff


	//   ....[11]....
        /*0088*/ 	.word	0xffffffff


	//   ....[12]....
        /*008c*/ 	.word	0xffffffff


	//   ....[13]....
        /*0090*/ 	.word	0xffffffff


	//----- nvinfo : EIATTR_COOP_GROUP_INSTR_OFFSETS
	.align		4
.L_41:
        /*0094*/ 	.byte	0x04, 0x28
        /*0096*/ 	.short	(.L_43 - .L_42)


	//   ....[0]....
.L_42:
        /*0098*/ 	.word	0x00000080


	//   ....[1]....
        /*009c*/ 	.word	0x000004e0


	//   ....[2]....
        /*00a0*/ 	.word	0x00000690


	//   ....[3]....
        /*00a4*/ 	.word	0x000007d0


	//   ....[4]....
        /*00a8*/ 	.word	0x000008d0


	//   ....[5]....
        /*00ac*/ 	.word	0x00000a40


	//   ....[6]....
        /*00b0*/ 	.word	0x00000be0


	//   ....[7]....
        /*00b4*/ 	.word	0x00000d90


	//   ....[8]....
        /*00b8*/ 	.word	0x00001f40


	//   ....[9]....
        /*00bc*/ 	.word	0x00002de0


	//   ....[10]....
        /*00c0*/ 	.word	0x00002ff0


	//   ....[11]....
        /*00c4*/ 	.word	0x00003020


	//   ....[12]....
        /*00c8*/ 	.word	0x00003920


	//   ....[13]....
        /*00cc*/ 	.word	0x00003b50


	//----- nvinfo : EIATTR_VRC_CTA_INIT_COUNT
	.align		4
.L_43:
        /*00d0*/ 	.byte	0x02, 0x4a
        /*00d2*/ 	.byte	0x80
	.zero		1


	//----- nvinfo : EIATTR_SYSCALL_OFFSETS
	.align		4
        /*00d4*/ 	.byte	0x04, 0x46
        /*00d6*/ 	.short	(.L_45 - .L_44)


	//   ....[0]....
.L_44:
        /*00d8*/ 	.word	0x000051b0


	//   ....[1]....
        /*00dc*/ 	.word	0x000052f0


	//   ....[2]....
        /*00e0*/ 	.word	0x00005ab0


	//----- nvinfo : EIATTR_MBARRIER_INSTR_OFFSETS
	.align		4
.L_45:
        /*00e4*/ 	.byte	0x04, 0x39
        /*00e6*/ 	.short	(.L_47 - .L_46)


	//   ....[0]....
.L_46:
        /*00e8*/ 	.word	0x00000600
        /*00ec*/ 	.word	0x000000ff
        /*00f0*/ 	.word	0x00000000
        /*00f4*/ 	.short	0x0100
        /*00f6*/ 	.byte	0x04
	.zero		1


	//   ....[1]....
        /*00f8*/ 	.word	0x00000610
        /*00fc*/ 	.word	0x000000ff
        /*0100*/ 	.word	0x00000020
        /*0104*/ 	.short	0x0100
        /*0106*/ 	.byte	0x04
	.zero		1


	//   ....[2]....
        /*0108*/ 	.word	0x00000620
        /*010c*/ 	.word	0x000000ff
        /*0110*/ 	.word	0x00000008
        /*0114*/ 	.short	0x0100
        /*0116*/ 	.byte	0x04
	.zero		1


	//   ....[3]....
        /*0118*/ 	.word	0x00000630
        /*011c*/ 	.word	0x000000ff
        /*0120*/ 	.word	0x00000028
        /*0124*/ 	.short	0x0100
        /*0126*/ 	.byte	0x04
	.zero		1


	//   ....[4]....
        /*0128*/ 	.word	0x00000640
        /*012c*/ 	.word	0x000000ff
        /*0130*/ 	.word	0x00000010
        /*0134*/ 	.short	0x0100
        /*0136*/ 	.byte	0x04
	.zero		1


	//   ....[5]....
        /*0138*/ 	.word	0x00000650
        /*013c*/ 	.word	0x000000ff
        /*0140*/ 	.word	0x00000030
        /*0144*/ 	.short	0x0100
        /*0146*/ 	.byte	0x04
	.zero		1


	//   ....[6]....
        /*0148*/ 	.word	0x00000660
        /*014c*/ 	.word	0x000000ff
        /*0150*/ 	.word	0x00000018
        /*0154*/ 	.short	0x0100
        /*0156*/ 	.byte	0x04
	.zero		1


	//   ....[7]....
        /*0158*/ 	.word	0x00000670
        /*015c*/ 	.word	0x000000ff
        /*0160*/ 	.word	0x00000038
        /*0164*/ 	.short	0x0100
        /*0166*/ 	.byte	0x04
	.zero		1


	//   ....[8]....
        /*0168*/ 	.word	0x000007a0
        /*016c*/ 	.word	0x000000ff
        /*0170*/ 	.word	0x00000040
        /*0174*/ 	.short	0x0100
        /*0176*/ 	.byte	0x04
	.zero		1


	//   ....[9]....
        /*0178*/ 	.word	0x000007b0
        /*017c*/ 	.word	0x000000ff
        /*0180*/ 	.word	0x00000048
        /*0184*/ 	.short	0x0100
        /*0186*/ 	.byte	0x04
	.zero		1


	//   ....[10]....
        /*0188*/ 	.word	0x000008a0
        /*018c*/ 	.word	0x000000ff
        /*0190*/ 	.word	0x00000050
        /*0194*/ 	.short	0x0100
        /*0196*/ 	.byte	0x06
	.zero		1


	//   ....[11]....
        /*0198*/ 	.word	0x000008b0
        /*019c*/ 	.word	0x000000ff
        /*01a0*/ 	.word	0x00000058
        /*01a4*/ 	.short	0x0100
        /*01a6*/ 	.byte	0x06
	.zero		1


	//   ....[12]....
        /*01a8*/ 	.word	0x000009f0
        /*01ac*/ 	.word	0x000000ff
        /*01b0*/ 	.word	0x00000060
        /*01b4*/ 	.short	0x0100
        /*01b6*/ 	.byte	0x06
	.zero		1


	//   ....[13]....
        /*01b8*/ 	.word	0x00000a00
        /*01bc*/ 	.word	0x000000ff
        /*01c0*/ 	.word	0x00000070
        /*01c4*/ 	.short	0x0100
        /*01c6*/ 	.byte	0x06
	.zero		1


	//   ....[14]....
        /*01c8*/ 	.word	0x00000a10
        /*01cc*/ 	.word	0x000000ff
        /*01d0*/ 	.word	0x00000068
        /*01d4*/ 	.short	0x0100
        /*01d6*/ 	.byte	0x06
	.zero		1


	//   ....[15]....
        /*01d8*/ 	.word	0x00000a20
        /*01dc*/ 	.word	0x000000ff
        /*01e0*/ 	.word	0x00000078
        /*01e4*/ 	.short	0x0100
        /*01e6*/ 	.byte	0x06
	.zero		1


	//   ....[16]....
        /*01e8*/ 	.word	0x00000b50
        /*01ec*/ 	.word	0x000000ff
        /*01f0*/ 	.word	0x00000080
        /*01f4*/ 	.short	0x0100
        /*01f6*/ 	.byte	0x04
	.zero		1


	//   ....[17]....
        /*01f8*/ 	.word	0x00000b60
        /*01fc*/ 	.word	0x000000ff
        /*0200*/ 	.word	0x000000a0
        /*0204*/ 	.short	0x0100
        /*0206*/ 	.byte	0x04
	.zero		1


	//   ....[18]....
        /*0208*/ 	.word	0x00000b70
        /*020c*/ 	.word	0x000000ff
        /*0210*/ 	.word	0x00000088
        /*0214*/ 	.short	0x0100
        /*0216*/ 	.byte	0x04
	.zero		1


	//   ....[19]....
        /*0218*/ 	.word	0x00000b80
        /*021c*/ 	.word	0x000000ff
        /*0220*/ 	.word	0x000000a8
        /*0224*/ 	.short	0x0100
        /*0226*/ 	.byte	0x04
	.zero		1


	//   ....[20]....
        /*0228*/ 	.word	0x00000b90
        /*022c*/ 	.word	0x000000ff
        /*0230*/ 	.word	0x00000090
        /*0234*/ 	.short	0x0100
        /*0236*/ 	.byte	0x04
	.zero		1


	//   ....[21]....
        /*0238*/ 	.word	0x00000ba0
        /*023c*/ 	.word	0x000000ff
        /*0240*/ 	.word	0x000000b0
        /*0244*/ 	.short	0x0100
        /*0246*/ 	.byte	0x04
	.zero		1


	//   ....[22]....
        /*0248*/ 	.word	0x00000bb0
        /*024c*/ 	.word	0x000000ff
        /*0250*/ 	.word	0x00000098
        /*0254*/ 	.short	0x0100
        /*0256*/ 	.byte	0x04
	.zero		1


	//   ....[23]....
        /*0258*/ 	.word	0x00000bc0
        /*025c*/ 	.word	0x000000ff
        /*0260*/ 	.word	0x000000b8
        /*0264*/ 	.short	0x0100
        /*0266*/ 	.byte	0x04
	.zero		1


	//   ....[24]....
        /*0268*/ 	.word	0x00000cb0
        /*026c*/ 	.word	0x000000ff
        /*0270*/ 	.word	0x000000c0
        /*0274*/ 	.short	0x0100
        /*0276*/ 	.byte	0x04
	.zero		1


	//   ....[25]....
        /*0278*/ 	.word	0x00000cc0
        /*027c*/ 	.word	0x000000ff
        /*0280*/ 	.word	0x000000d0
        /*0284*/ 	.short	0x0100
        /*0286*/ 	.byte	0x04
	.zero		1


	//   ....[26]....
        /*0288*/ 	.word	0x00000cd0
        /*028c*/ 	.word	0x000000ff
        /*0290*/ 	.word	0x000000c8
        /*0294*/ 	.short	0x0100
        /*0296*/ 	.byte	0x04
	.zero		1


	//   ....[27]....
        /*0298*/ 	.word	0x00000ce0
        /*029c*/ 	.word	0x000000ff
        /*02a0*/ 	.word	0x000000d8
        /*02a4*/ 	.short	0x0100
        /*02a6*/ 	.byte	0x04
	.zero		1


	//   ....[28]....
        /*02a8*/ 	.word	0x000017f0
        /*02ac*/ 	.word	0x00000000
        /*02b0*/ 	.word	0x000000d0
        /*02b4*/ 	.short	0x010a
        /*02b6*/ 	.byte	0xff
	.zero		1


	//   ....[29]....
        /*02b8*/ 	.word	0x00001820
        /*02bc*/ 	.word	0x00000000
        /*02c0*/ 	.word	0x000000c0
        /*02c4*/ 	.short	0x0101
        /*02c6*/ 	.byte	0xff
	.zero		1


	//   ....[30]....
        /*02c8*/ 	.word	0x000018d0
        /*02cc*/ 	.word	0x000000ff
        /*02d0*/ 	.word	0x00000020
        /*02d4*/ 	.short	0x010a
        /*02d6*/ 	.byte	0x04
	.zero		1


	//   ....[31]....
        /*02d8*/ 	.word	0x00001950
        /*02dc*/ 	.word	0x000000ff
        /*02e0*/ 	.word	0x00000020
        /*02e4*/ 	.short	0x010a
        /*02e6*/ 	.byte	0x21
	.zero		1


	//   ....[32]....
        /*02e8*/ 	.word	0x00001ae0
        /*02ec*/ 	.word	0x000000ff
        /*02f0*/ 	.word	0x00000020
        /*02f4*/ 	.short	0x010a
        /*02f6*/ 	.byte	0x08
	.zero		1


	//   ....[33]....
        /*02f8*/ 	.word	0x00001c00
        /*02fc*/ 	.word	0x000000ff
        /*0300*/ 	.word	0x00000058
        /*0304*/ 	.short	0x0101
        /*0306*/ 	.byte	0x07
	.zero		1


	//   ....[34]....
        /*0308*/ 	.word	0x00001c20
        /*030c*/ 	.word	0x000000ff
        /*0310*/ 	.word	0x00000020
        /*0314*/ 	.short	0x010a
        /*0316*/ 	.byte	0x04
	.zero		1


	//   ....[35]....
        /*0318*/ 	.word	0x00001ca0
        /*031c*/ 	.word	0x000000ff
        /*0320*/ 	.word	0x00000020
        /*0324*/ 	.short	0x010a
        /*0326*/ 	.byte	0x11
	.zero		1


	//   ....[36]....
        /*0328*/ 	.word	0x00001e30
        /*032c*/ 	.word	0x000000ff
        /*0330*/ 	.word	0x00000020
        /*0334*/ 	.short	0x010a
        /*0336*/ 	.byte	0x06
	.zero		1


	//   ....[37]....
        /*0338*/ 	.word	0x00001f70
        /*033c*/ 	.word	0x00000003
        /*0340*/ 	.word	0x00000060
        /*0344*/ 	.short	0x010a
        /*0346*/ 	.byte	0xff
	.zero		1


	//   ....[38]....
        /*0348*/ 	.word	0x000020c0
        /*034c*/ 	.word	0x00000000
        /*0350*/ 	.word	0x00000000
        /*0354*/ 	.short	0x0101
        /*0356*/ 	.byte	0xff
	.zero		1


	//   ....[39]....
        /*0358*/ 	.word	0x00002660
        /*035c*/ 	.word	0x000000ff
        /*0360*/ 	.word	0x00000000
        /*0364*/ 	.short	0x010a
        /*0366*/ 	.byte	0x04
	.zero		1


	//   ....[40]....
        /*0368*/ 	.word	0x000026f0
        /*036c*/ 	.word	0x000000ff
        /*0370*/ 	.word	0x00000000
        /*0374*/ 	.short	0x010a
        /*0376*/ 	.byte	0x05
	.zero		1


	//   ....[41]....
        /*0378*/ 	.word	0x00002780
        /*037c*/ 	.word	0x000000ff
        /*0380*/ 	.word	0x00000000
        /*0384*/ 	.short	0x010a
        /*0386*/ 	.byte	0x05
	.zero		1


	//   ....[42]....
        /*0388*/ 	.word	0x00002820
        /*038c*/ 	.word	0x00000000
        /*0390*/ 	.word	0x00000000
        /*0394*/ 	.short	0x010a
        /*0396*/ 	.byte	0xff
	.zero		1


	//   ....[43]....
        /*0398*/ 	.word	0x00002940
        /*039c*/ 	.word	0x00000002
        /*03a0*/ 	.word	0x000000c0
        /*03a4*/ 	.short	0x010a
        /*03a6*/ 	.byte	0xff
	.zero		1


	//   ....[44]....
        /*03a8*/ 	.word	0x000029b0
        /*03ac*/ 	.word	0x00000002
        /*03b0*/ 	.word	0x00000000
        /*03b4*/ 	.short	0x0101
        /*03b6*/ 	.byte	0xff
	.zero		1


	//   ....[45]....
        /*03b8*/ 	.word	0x000029d0
        /*03bc*/ 	.word	0x000000ff
        /*03c0*/ 	.word	0x00000070
        /*03c4*/ 	.short	0x010a
        /*03c6*/ 	.byte	0x04
	.zero		1


	//   ....[46]....
        /*03c8*/ 	.word	0x00002af0
        /*03cc*/ 	.word	0x00000002
        /*03d0*/ 	.word	0x00000060
        /*03d4*/ 	.short	0x010a
        /*03d6*/ 	.byte	0xff
	.zero		1


	//   ....[47]....
        /*03d8*/ 	.word	0x00002bf0
        /*03dc*/ 	.word	0x00000002
        /*03e0*/ 	.word	0x00000000
        /*03e4*/ 	.short	0x0101
        /*03e6*/ 	.byte	0xff
	.zero		1


	//   ....[48]....
        /*03e8*/ 	.word	0x00002c80
        /*03ec*/ 	.word	0x000000ff
        /*03f0*/ 	.word	0x00000070
        /*03f4*/ 	.short	0x0106
        /*03f6*/ 	.byte	0x04
	.zero		1


	//   ....[49]....
        /*03f8*/ 	.word	0x00002ca0
        /*03fc*/ 	.word	0x000000ff
        /*0400*/ 	.word	0x00000070
        /*0404*/ 	.short	0x010a
        /*0406*/ 	.byte	0x04
	.zero		1


	//   ....[50]....
        /*0408*/ 	.word	0x00002d30
        /*040c*/ 	.word	0x000000ff
        /*0410*/ 	.word	0x00000070
        /*0414*/ 	.short	0x0106
        /*0416*/ 	.byte	0x07
	.zero		1


	//   ....[51]....
        /*0418*/ 	.word	0x00002d70
        /*041c*/ 	.word	0x00000000
        /*0420*/ 	.word	0x00000070
        /*0424*/ 	.short	0x010a
        /*0426*/ 	.byte	0xff
	.zero		1


	//   ....[52]....
        /*0428*/ 	.word	0x00003260
        /*042c*/ 	.word	0x00000000
        /*0430*/ 	.word	0x00000060
        /*0434*/ 	.short	0x010a
        /*0436*/ 	.byte	0xff
	.zero		1


	//   ....[53]....
        /*0438*/ 	.word	0x00003360
        /*043c*/ 	.word	0x00000003
        /*0440*/ 	.word	0x00000000
        /*0444*/ 	.short	0x0101
        /*0446*/ 	.byte	0xff
	.zero		1


	//   ....[54]....
        /*0448*/ 	.word	0x00003370
        /*044c*/ 	.word	0x000000ff
        /*0450*/ 	.word	0x00000000
        /*0454*/ 	.short	0x010a
        /*0456*/ 	.byte	0x04
	.zero		1


	//   ....[55]....
        /*0458*/ 	.word	0x00003390
        /*045c*/ 	.word	0x000000ff
        /*0460*/ 	.word	0x000000a0
        /*0464*/ 	.short	0x010a
        /*0466*/ 	.byte	0x12
	.zero		1


	//   ....[56]....
        /*0468*/ 	.word	0x00003470
        /*046c*/ 	.word	0x000000ff
        /*0470*/ 	.word	0x00000000
        /*0474*/ 	.short	0x010a
        /*0476*/ 	.byte	0x06
	.zero		1


	//   ....[57]....
        /*0478*/ 	.word	0x00003570
        /*047c*/ 	.word	0x000000ff
        /*0480*/ 	.word	0x00000000
        /*0484*/ 	.short	0x010a
        /*0486*/ 	.byte	0x04
	.zero		1


	//   ....[58]....
        /*0488*/ 	.word	0x00003750
        /*048c*/ 	.word	0x000000ff
        /*0490*/ 	.word	0x00000000
        /*0494*/ 	.short	0x010a
        /*0496*/ 	.byte	0x04
	.zero		1


	//   ....[59]....
        /*0498*/ 	.word	0x000037e0
        /*049c*/ 	.word	0x000000ff
        /*04a0*/ 	.word	0x00000000
        /*04a4*/ 	.short	0x010a
        /*04a6*/ 	.byte	0x05
	.zero		1


	//   ....[60]....
        /*04a8*/ 	.word	0x00003870
        /*04ac*/ 	.word	0x000000ff
        /*04b0*/ 	.word	0x00000000
        /*04b4*/ 	.short	0x010a
        /*04b6*/ 	.byte	0x05
	.zero		1


	//   ....[61]....
        /*04b8*/ 	.word	0x00003900
        /*04bc*/ 	.word	0x000000ff
        /*04c0*/ 	.word	0x00000000
        /*04c4*/ 	.short	0x010a
        /*04c6*/ 	.byte	0x04
	.zero		1


	//   ....[62]....
        /*04c8*/ 	.word	0x00003da0
        /*04cc*/ 	.word	0x00000007
        /*04d0*/ 	.word	0x00000060
        /*04d4*/ 	.short	0x010a
        /*04d6*/ 	.byte	0xff
	.zero		1


	//   ....[63]....
        /*04d8*/ 	.word	0x00003f10
        /*04dc*/ 	.word	0x00000000
        /*04e0*/ 	.word	0x00000000
        /*04e4*/ 	.short	0x0101
        /*04e6*/ 	.byte	0xff
	.zero		1


	//   ....[64]....
        /*04e8*/ 	.word	0x00004380
        /*04ec*/ 	.word	0x000000ff
        /*04f0*/ 	.word	0x00000058
        /*04f4*/ 	.short	0x010a
        /*04f6*/ 	.byte	0x11
	.zero		1


	//   ....[65]....
        /*04f8*/ 	.word	0x00004500
        /*04fc*/ 	.word	0x000000ff
        /*0500*/ 	.word	0x00000048
        /*0504*/ 	.short	0x010a
        /*0506*/ 	.byte	0x11
	.zero		1


	//   ....[66]....
        /*0508*/ 	.word	0x00004710
        /*050c*/ 	.word	0x000000ff
        /*0510*/ 	.word	0x00000040
        /*0514*/ 	.short	0x010b
        /*0516*/ 	.byte	0x11
	.zero		1


	//   ....[67]....
        /*0518*/ 	.word	0x00004720
        /*051c*/ 	.word	0x000000ff
        /*0520*/ 	.word	0x00000000
        /*0524*/ 	.short	0x0101
        /*0526*/ 	.byte	0x1b
	.zero		1


	//   ....[68]....
        /*0528*/ 	.word	0x00004760
        /*052c*/ 	.word	0x00000000
        /*0530*/ 	.word	0x00000048
        /*0534*/ 	.short	0x010a
        /*0536*/ 	.byte	0xff
	.zero		1


	//   ....[69]....
        /*0538*/ 	.word	0x00004a70
        /*053c*/ 	.word	0x00000003
        /*0540*/ 	.word	0x00000060
        /*0544*/ 	.short	0x010a
        /*0546*/ 	.byte	0xff
	.zero		1


	//   ....[70]....
        /*0548*/ 	.word	0x00004bf0
        /*054c*/ 	.word	0x00000000
        /*0550*/ 	.word	0x00000000
        /*0554*/ 	.short	0x0101
        /*0556*/ 	.byte	0xff
	.zero		1


	//   ....[71]....
        /*0558*/ 	.word	0x00005690
        /*055c*/ 	.word	0x000000ff
        /*0560*/ 	.word	0x00000040
        /*0564*/ 	.short	0x010a
        /*0566*/ 	.byte	0x2c
	.zero		1


	//   ....[72]....
        /*0568*/ 	.word	0x000056a0
        /*056c*/ 	.word	0x00000016
        /*0570*/ 	.word	0x00000080
        /*0574*/ 	.short	0x010a
        /*0576*/ 	.byte	0xff
	.zero		1


	//   ....[73]....
        /*0578*/ 	.word	0x00005830
        /*057c*/ 	.word	0x000000ff
        /*0580*/ 	.word	0x00000040
        /*0584*/ 	.short	0x010a
        /*0586*/ 	.byte	0x2c
	.zero		1


	//   ....[74]....
        /*0588*/ 	.word	0x00005930
        /*058c*/ 	.word	0x000000ff
        /*0590*/ 	.word	0x00000000
        /*0594*/ 	.short	0x0101
        /*0596*/ 	.byte	0x04
	.zero		1


	//   ....[75]....
        /*0598*/ 	.word	0x00005990
        /*059c*/ 	.word	0x00000016
        /*05a0*/ 	.word	0x00000080
        /*05a4*/ 	.short	0x010a
        /*05a6*/ 	.byte	0xff
	.zero		1


	//   ....[76]....
        /*05a8*/ 	.word	0x00005ff0
        /*05ac*/ 	.word	0x000000ff
        /*05b0*/ 	.word	0x00000000
        /*05b4*/ 	.short	0x0101
        /*05b6*/ 	.byte	0x04
	.zero		1


	//   ....[77]....
        /*05b8*/ 	.word	0x00006df0
        /*05bc*/ 	.word	0x00000000
        /*05c0*/ 	.word	0x000000d0
        /*05c4*/ 	.short	0x010a
        /*05c6*/ 	.byte	0xff
	.zero		1


	//   ....[78]....
        /*05c8*/ 	.word	0x00006e50
        /*05cc*/ 	.word	0x00000000
        /*05d0*/ 	.word	0x00000020
        /*05d4*/ 	.short	0x010a
        /*05d6*/ 	.byte	0xff
	.zero		1


	//   ....[79]....
        /*05d8*/ 	.word	0x00006eb0
        /*05dc*/ 	.word	0x00000000
        /*05e0*/ 	.word	0x00000020
        /*05e4*/ 	.short	0x010a
        /*05e6*/ 	.byte	0xff
	.zero		1


	//   ....[80]....
        /*05e8*/ 	.word	0x00006f00
        /*05ec*/ 	.word	0x00000003
        /*05f0*/ 	.word	0x00000060
        /*05f4*/ 	.short	0x010a
        /*05f6*/ 	.byte	0xff
	.zero		1


	//   ....[81]....
        /*05f8*/ 	.word	0x00006f60
        /*05fc*/ 	.word	0x00000000
        /*0600*/ 	.word	0x00000000
        /*0604*/ 	.short	0x010a
        /*0606*/ 	.byte	0xff
	.zero		1


	//   ....[82]....
        /*0608*/ 	.word	0x00006fc0
        /*060c*/ 	.word	0x00000000
        /*0610*/ 	.word	0x00000000
        /*0614*/ 	.short	0x010a
        /*0616*/ 	.byte	0xff
	.zero		1


	//   ....[83]....
        /*0618*/ 	.word	0x00007020
        /*061c*/ 	.word	0x00000000
        /*0620*/ 	.word	0x00000000
        /*0624*/ 	.short	0x010a
        /*0626*/ 	.byte	0xff
	.zero		1


	//   ....[84]....
        /*0628*/ 	.word	0x00007070
        /*062c*/ 	.word	0x00000002
        /*0630*/ 	.word	0x000000c0
        /*0634*/ 	.short	0x010a
        /*0636*/ 	.byte	0xff
	.zero		1


	//   ....[85]....
        /*0638*/ 	.word	0x000070d0
        /*063c*/ 	.word	0x00000002
        /*0640*/ 	.word	0x00000070
        /*0644*/ 	.short	0x010a
        /*0646*/ 	.byte	0xff
	.zero		1


	//   ....[86]....
        /*0648*/ 	.word	0x00007120
        /*064c*/ 	.word	0x00000002
        /*0650*/ 	.word	0x00000060
        /*0654*/ 	.short	0x010a
        /*0656*/ 	.byte	0xff
	.zero		1


	//   ....[87]....
        /*0658*/ 	.word	0x00007180
        /*065c*/ 	.word	0x00000000
        /*0660*/ 	.word	0x00000070
        /*0664*/ 	.short	0x010a
        /*0666*/ 	.byte	0xff
	.zero		1


	//   ....[88]....
        /*0668*/ 	.word	0x000071d0
        /*066c*/ 	.word	0x00000000
        /*0670*/ 	.word	0x00000060
        /*0674*/ 	.short	0x010a
        /*0676*/ 	.byte	0xff
	.zero		1


	//   ....[89]....
        /*0678*/ 	.word	0x00007230
        /*067c*/ 	.word	0x00000002
        /*0680*/ 	.word	0x000000a0
        /*0684*/ 	.short	0x010a
        /*0686*/ 	.byte	0xff
	.zero		1


	//   ....[90]....
        /*0688*/ 	.word	0x00007290
        /*068c*/ 	.word	0x00000000
        /*0690*/ 	.word	0x00000000
        /*0694*/ 	.short	0x010a
        /*0696*/ 	.byte	0xff
	.zero		1


	//   ....[91]....
        /*0698*/ 	.word	0x000072f0
        /*069c*/ 	.word	0x00000000
        /*06a0*/ 	.word	0x00000000
        /*06a4*/ 	.short	0x010a
        /*06a6*/ 	.byte	0xff
	.zero		1


	//   ....[92]....
        /*06a8*/ 	.word	0x00007350
        /*06ac*/ 	.word	0x00000000
        /*06b0*/ 	.word	0x00000000
        /*06b4*/ 	.short	0x010a
        /*06b6*/ 	.byte	0xff
	.zero		1


	//   ....[93]....
        /*06b8*/ 	.word	0x000073b0
        /*06bc*/ 	.word	0x00000000
        /*06c0*/ 	.word	0x00000000
        /*06c4*/ 	.short	0x010a
        /*06c6*/ 	.byte	0xff
	.zero		1


	//   ....[94]....
        /*06c8*/ 	.word	0x00007410
        /*06cc*/ 	.word	0x00000000
        /*06d0*/ 	.word	0x00000000
        /*06d4*/ 	.short	0x010a
        /*06d6*/ 	.byte	0xff
	.zero		1


	//   ....[95]....
        /*06d8*/ 	.word	0x00007460
        /*06dc*/ 	.word	0x00000007
        /*06e0*/ 	.word	0x00000060
        /*06e4*/ 	.short	0x010a
        /*06e6*/ 	.byte	0xff
	.zero		1


	//   ....[96]....
        /*06e8*/ 	.word	0x000074c0
        /*06ec*/ 	.word	0x00000000
        /*06f0*/ 	.word	0x00000058
        /*06f4*/ 	.short	0x010a
        /*06f6*/ 	.byte	0xff
	.zero		1


	//   ....[97]....
        /*06f8*/ 	.word	0x00007520
        /*06fc*/ 	.word	0x00000000
        /*0700*/ 	.word	0x00000048
        /*0704*/ 	.short	0x010a
        /*0706*/ 	.byte	0xff
	.zero		1


	//   ....[98]....
        /*0708*/ 	.word	0x00007570
        /*070c*/ 	.word	0x00000003
        /*0710*/ 	.word	0x00000060
        /*0714*/ 	.short	0x010a
        /*0716*/ 	.byte	0xff
	.zero		1


	//   ....[99]....
        /*0718*/ 	.word	0x000075d0
        /*071c*/ 	.word	0x00000000
        /*0720*/ 	.word	0x00000040
        /*0724*/ 	.short	0x010a
        /*0726*/ 	.byte	0xff
	.zero		1


	//   ....[100]....
        /*0728*/ 	.word	0x00007620
        /*072c*/ 	.word	0x00000016
        /*0730*/ 	.word	0x00000080
        /*0734*/ 	.short	0x010a
        /*0736*/ 	.byte	0xff
	.zero		1


	//----- nvinfo : EIATTR_NUM_MBARRIERS
	.align		4
.L_47:
        /*0738*/ 	.byte	0x03, 0x38
        /*073a*/ 	.short	0x001c


	//----- nvinfo : EIATTR_EXIT_INSTR_OFFSETS
	.align		4
        /*073c*/ 	.byte	0x04, 0x1c
        /*073e*/ 	.short	(.L_49 - .L_48)


	//   ....[0]....
.L_48:
        /*0740*/ 	.word	0x00002850


	//   ....[1]....
        /*0744*/ 	.word	0x00002d40


	//   ....[2]....
        /*0748*/ 	.word	0x00002da0


	//   ....[3]....
        /*074c*/ 	.word	0x00003b60


	//   ....[4]....
        /*0750*/ 	.word	0x00004790


	//   ....[5]....
        /*0754*/ 	.word	0x000047d0


	//   ....[6]....
        /*0758*/ 	.word	0x00006de0


	//----- nvinfo : EIATTR_MAX_THREADS
	.align		4
.L_49:
        /*075c*/ 	.byte	0x04, 0x05
        /*075e*/ 	.short	(.L_51 - .L_50)
.L_50:
        /*0760*/ 	.word	0x00000100
        /*0764*/ 	.word	0x00000001
        /*0768*/ 	.word	0x00000001


	//----- nvinfo : EIATTR_CRS_STACK_SIZE
	.align		4
.L_51:
        /*076c*/ 	.byte	0x04, 0x1e
        /*076e*/ 	.short	(.L_53 - .L_52)
.L_52:
        /*0770*/ 	.word	0x00000000


	//----- nvinfo : EIATTR_CBANK_PARAM_SIZE
	.align		4
.L_53:
        /*0774*/ 	.byte	0x03, 0x19
        /*0776*/ 	.short	0x0800


	//----- nvinfo : EIATTR_PARAM_CBANK
	.align		4
        /*0778*/ 	.byte	0x04, 0x0a
        /*077a*/ 	.short	(.L_55 - .L_54)
	.align		4
.L_54:
        /*077c*/ 	.word	index@(.nv.constant0._ZN7cutlass13device_kernelINS_4gemm6kernel13GemmUniversalIN4cute5tupleIJiiiiEEENS1_10collective13CollectiveMmaINS1_35MainloopSm100TmaUmmaWarpSpecializedILi4ELi2ELi4ENS5_IJNS4_1CILi1EEENSA_ILi2EEESB_EEEEENS5_IJNSA_ILi128EEENSA_ILi64EEENSA_ILi32EEEEEENS_12float_e4m3_tENS5_IJlSB_lEEESJ_SK_NS4_8TiledMMAINS4_8MMA_AtomIJNS4_10MMA_TraitsINS4_19SM100_MMA_F8F6F4_SSEJSJ_SJ_fSF_SG_NS4_17integral_constantINS4_4UMMA5MajorELSR_0EEESS_NSP_INSQ_7ScaleInELST_0EEESU_EEEEEENS4_6LayoutINS5_IJSB_SB_SB_EEENS5_IJNSA_ILi0EEESZ_SZ_EEEEENS5_IJNS4_10UnderscoreES12_S12_EEEEENS4_23SM90_TMA_LOAD_MULTICASTENS4_14ComposedLayoutINS4_7SwizzleILi1ELi4ELi3EEENS4_18smem_ptr_flag_bitsILi8EEENSX_INS5_IJNSA_ILi8EEESH_EEENS5_IJSH_SB_EEEEEEEvNS4_8identityENS4_13SM90_TMA_LOADES1F_vS1G_EENS_8epilogue10collective18CollectiveEpilogueINS1J_23Sm100TmaWarpSpecializedILi1ELi1ELi64ELb0ELb0EEEJSI_NS5_IJNSX_ISF_SB_EENSX_ISG_SB_EEEEESJ_SK_SJ_SK_NS1J_6fusion15FusionCallbacksIS1N_NS1R_17LinearCombinationISJ_fSJ_fLNS_15FloatRoundStyleE2EEESI_S1Q_JEEENS4_5SM1004TMEM4LOAD26SM100_TMEM_LOAD_32dp32b64xES1H_NS16_INS17_ILi2ELi4ELi3EEES1A_NSX_INS5_IJS1B_SG_EEENS5_IJSG_SB_EEEEEEENS4_39AutoVectorizingCopyWithAssumedAlignmentILi128EEENS4_14SM90_TMA_STOREES25_S27_S27_EEEvvEEEEvNT_6ParamsE)
        /*0780*/ 	.short	0x0380
        /*0782*/ 	.short	0x0800


	//----- nvinfo : EIATTR_SW_WAR
	.align		4
.L_55:
        /*0784*/ 	.byte	0x04, 0x36
        /*0786*/ 	.short	(.L_57 - .L_56)
.L_56:
        /*0788*/ 	.word	0x00000008
.L_57:


//--------------------- .nv.callgraph             --------------------------
	.section	.nv.callgraph,"",@"SHT_CUDA_CALLGRAPH"
	.align	4
	.sectionentsize	8
	.align		4
        /*0000*/ 	.word	0x00000000
	.align		4
        /*0004*/ 	.word	0xffffffff
	.align		4
        /*0008*/ 	.word	index@(_ZN7cutlass13device_kernelINS_4gemm6kernel13GemmUniversalIN4cute5tupleIJiiiiEEENS1_10collective13CollectiveMmaINS1_35MainloopSm100TmaUmmaWarpSpecializedILi4ELi2ELi4ENS5_IJNS4_1CILi1EEENSA_ILi2EEESB_EEEEENS5_IJNSA_ILi128EEENSA_ILi64EEENSA_ILi32EEEEEENS_12float_e4m3_tENS5_IJlSB_lEEESJ_SK_NS4_8TiledMMAINS4_8MMA_AtomIJNS4_10MMA_TraitsINS4_19SM100_MMA_F8F6F4_SSEJSJ_SJ_fSF_SG_NS4_17integral_constantINS4_4UMMA5MajorELSR_0EEESS_NSP_INSQ_7ScaleInELST_0EEESU_EEEEEENS4_6LayoutINS5_IJSB_SB_SB_EEENS5_IJNSA_ILi0EEESZ_SZ_EEEEENS5_IJNS4_10UnderscoreES12_S12_EEEEENS4_23SM90_TMA_LOAD_MULTICASTENS4_14ComposedLayoutINS4_7SwizzleILi1ELi4ELi3EEENS4_18smem_ptr_flag_bitsILi8EEENSX_INS5_IJNSA_ILi8EEESH_EEENS5_IJSH_SB_EEEEEEEvNS4_8identityENS4_13SM90_TMA_LOADES1F_vS1G_EENS_8epilogue10collective18CollectiveEpilogueINS1J_23Sm100TmaWarpSpecializedILi1ELi1ELi64ELb0ELb0EEEJSI_NS5_IJNSX_ISF_SB_EENSX_ISG_SB_EEEEESJ_SK_SJ_SK_NS1J_6fusion15FusionCallbacksIS1N_NS1R_17LinearCombinationISJ_fSJ_fLNS_15FloatRoundStyleE2EEESI_S1Q_JEEENS4_5SM1004TMEM4LOAD26SM100_TMEM_LOAD_32dp32b64xES1H_NS16_INS17_ILi2ELi4ELi3EEES1A_NSX_INS5_IJS1B_SG_EEENS5_IJSG_SB_EEEEEEENS4_39AutoVectorizingCopyWithAssumedAlignmentILi128EEENS4_14SM90_TMA_STOREES25_S27_S27_EEEvvEEEEvNT_6ParamsE)
	.align		4
        /*000c*/ 	.word	index@(__assertfail)
	.align		4
        /*0010*/ 	.word	0x00000000
	.align		4
        /*0014*/ 	.word	0xfffffffe
	.align		4
        /*0018*/ 	.word	0x00000000
	.align		4
        /*001c*/ 	.word	0xfffffffd
	.align		4
        /*0020*/ 	.word	0x00000000
	.align		4
        /*0024*/ 	.word	0xfffffffc


//--------------------- .nv.constant4             --------------------------
	.section	.nv.constant4,"a",@progbits
	.align	8
	.align		8
.nv.constant4:
        /*0000*/ 	.dword	__assertfail
	.align		8
        /*0008*/ 	.dword	__unnamed_1
	.align		8
        /*0010*/ 	.dword	__unnamed_2
	.align		8
        /*0018*/ 	.dword	_ZN39_INTERNAL_967abf46_4_k_cu_22949e16_72454cuda3std3__45__cpo5beginE
	.align		8
        /*0020*/ 	.dword	_ZN39_INTERNAL_967abf46_4_k_cu_22949e16_72454cuda3std3__45__cpo3endE
	.align		8
        /*0028*/ 	.dword	_ZN39_INTERNAL_967abf46_4_k_cu_22949e16_72454cuda3std3__45__cpo6cbeginE
	.align		8
        /*0030*/ 	.dword	_ZN39_INTERNAL_967abf46_4_k_cu_22949e16_72454cuda3std3__45__cpo4cendE
	.align		8
        /*0038*/ 	.dword	_ZN39_INTERNAL_967abf46_4_k_cu_22949e16_72454cuda3std3__441_GLOBAL__N__967abf46_4_k_cu_22949e16_72456ignoreE
	.align		8
        /*0040*/ 	.dword	_ZN39_INTERNAL_967abf46_4_k_cu_22949e16_72454cuda3std3__419piecewise_constructE
	.align		8
        /*0048*/ 	.dword	_ZN39_INTERNAL_967abf46_4_k_cu_22949e16_72454cuda3std3__48in_placeE
	.align		8
        /*0050*/ 	.dword	_ZN39_INTERNAL_967abf46_4_k_cu_22949e16_72454cuda3std6ranges3__45__cpo4swapE
	.align		8
        /*0058*/ 	.dword	_ZN39_INTERNAL_967abf46_4_k_cu_22949e16_72454cuda3std6ranges3__45__cpo9iter_moveE
	.align		8
        /*0060*/ 	.dword	_ZN39_INTERNAL_967abf46_4_k_cu_22949e16_72454cute7productE
	.align		8
        /*0068*/ 	.dword	_ZN39_INTERNAL_967abf46_4_k_cu_22949e16_72454cute1_E
	.align		8
        /*0070*/ 	.dword	$str$25
	.align		8
        /*0078*/ 	.dword	$str$26
	.align		8
        /*0080*/ 	.dword	$str$27
	.align		8
        /*0088*/ 	.dword	$str$28


//--------------------- .text._ZN7cutlass13device_kernelINS_4gemm6kernel13GemmUniversalIN4cute5tupleIJiiiiEEENS1_10collective13CollectiveMmaINS1_35MainloopSm100TmaUmmaWarpSpecializedILi4ELi2ELi4ENS5_IJNS4_1CILi1EEENSA_ILi2EEESB_EEEEENS5_IJNSA_ILi128EEENSA_ILi64EEENSA_ILi32EEEEEENS_12float_e4m3_tENS5_IJlSB_lEEESJ_SK_NS4_8TiledMMAINS4_8MMA_AtomIJNS4_10MMA_TraitsINS4_19SM100_MMA_F8F6F4_SSEJSJ_SJ_fSF_SG_NS4_17integral_constantINS4_4UMMA5MajorELSR_0EEESS_NSP_INSQ_7ScaleInELST_0EEESU_EEEEEENS4_6LayoutINS5_IJSB_SB_SB_EEENS5_IJNSA_ILi0EEESZ_SZ_EEEEENS5_IJNS4_10UnderscoreES12_S12_EEEEENS4_23SM90_TMA_LOAD_MULTICASTENS4_14ComposedLayoutINS4_7SwizzleILi1ELi4ELi3EEENS4_18smem_ptr_flag_bitsILi8EEENSX_INS5_IJNSA_ILi8EEESH_EEENS5_IJSH_SB_EEEEEEEvNS4_8identityENS4_13SM90_TMA_LOADES1F_vS1G_EENS_8epilogue10collective18CollectiveEpilogueINS1J_23Sm100TmaWarpSpecializedILi1ELi1ELi64ELb0ELb0EEEJSI_NS5_IJNSX_ISF_SB_EENSX_ISG_SB_EEEEESJ_SK_SJ_SK_NS1J_6fusion15FusionCallbacksIS1N_NS1R_17LinearCombinationISJ_fSJ_fLNS_15FloatRoundStyleE2EEESI_S1Q_JEEENS4_5SM1004TMEM4LOAD26SM100_TMEM_LOAD_32dp32b64xES1H_NS16_INS17_ILi2ELi4ELi3EEES1A_NSX_INS5_IJS1B_SG_EEENS5_IJSG_SB_EEEEEEENS4_39AutoVectorizingCopyWithAssumedAlignmentILi128EEENS4_14SM90_TMA_STOREES25_S27_S27_EEEvvEEEEvNT_6ParamsE --------------------------
	.section	.text._ZN7cutlass13device_kernelINS_4gemm6kernel13GemmUniversalIN4cute5tupleIJiiiiEEENS1_10collective13CollectiveMmaINS1_35MainloopSm100TmaUmmaWarpSpecializedILi4ELi2ELi4ENS5_IJNS4_1CILi1EEENSA_ILi2EEESB_EEEEENS5_IJNSA_ILi128EEENSA_ILi64EEENSA_ILi32EEEEEENS_12float_e4m3_tENS5_IJlSB_lEEESJ_SK_NS4_8TiledMMAINS4_8MMA_AtomIJNS4_10MMA_TraitsINS4_19SM100_MMA_F8F6F4_SSEJSJ_SJ_fSF_SG_NS4_17integral_constantINS4_4UMMA5MajorELSR_0EEESS_NSP_INSQ_7ScaleInELST_0EEESU_EEEEEENS4_6LayoutINS5_IJSB_SB_SB_EEENS5_IJNSA_ILi0EEESZ_SZ_EEEEENS5_IJNS4_10UnderscoreES12_S12_EEEEENS4_23SM90_TMA_LOAD_MULTICASTENS4_14ComposedLayoutINS4_7SwizzleILi1ELi4ELi3EEENS4_18smem_ptr_flag_bitsILi8EEENSX_INS5_IJNSA_ILi8EEESH_EEENS5_IJSH_SB_EEEEEEEvNS4_8identityENS4_13SM90_TMA_LOADES1F_vS1G_EENS_8epilogue10collective18CollectiveEpilogueINS1J_23Sm100TmaWarpSpecializedILi1ELi1ELi64ELb0ELb0EEEJSI_NS5_IJNSX_ISF_SB_EENSX_ISG_SB_EEEEESJ_SK_SJ_SK_NS1J_6fusion15FusionCallbacksIS1N_NS1R_17LinearCombinationISJ_fSJ_fLNS_15FloatRoundStyleE2EEESI_S1Q_JEEENS4_5SM1004TMEM4LOAD26SM100_TMEM_LOAD_32dp32b64xES1H_NS16_INS17_ILi2ELi4ELi3EEES1A_NSX_INS5_IJS1B_SG_EEENS5_IJSG_SB_EEEEEEENS4_39AutoVectorizingCopyWithAssumedAlignmentILi128EEENS4_14SM90_TMA_STOREES25_S27_S27_EEEvvEEEEvNT_6ParamsE,"ax",@progbits
	.align	128
.text._ZN7cutlass13device_kernelINS_4gemm6kernel13GemmUniversalIN4cute5tupleIJiiiiEEENS1_10collective13CollectiveMmaINS1_35MainloopSm100TmaUmmaWarpSpecializedILi4ELi2ELi4ENS5_IJNS4_1CILi1EEENSA_ILi2EEESB_EEEEENS5_IJNSA_ILi128EEENSA_ILi64EEENSA_ILi32EEEEEENS_12float_e4m3_tENS5_IJlSB_lEEESJ_SK_NS4_8TiledMMAINS4_8MMA_AtomIJNS4_10MMA_TraitsINS4_19SM100_MMA_F8F6F4_SSEJSJ_SJ_fSF_SG_NS4_17integral_constantINS4_4UMMA5MajorELSR_0EEESS_NSP_INSQ_7ScaleInELST_0EEESU_EEEEEENS4_6LayoutINS5_IJSB_SB_SB_EEENS5_IJNSA_ILi0EEESZ_SZ_EEEEENS5_IJNS4_10UnderscoreES12_S12_EEEEENS4_23SM90_TMA_LOAD_MULTICASTENS4_14ComposedLayoutINS4_7SwizzleILi1ELi4ELi3EEENS4_18smem_ptr_flag_bitsILi8EEENSX_INS5_IJNSA_ILi8EEESH_EEENS5_IJSH_SB_EEEEEEEvNS4_8identityENS4_13SM90_TMA_LOADES1F_vS1G_EENS_8epilogue10collective18CollectiveEpilogueINS1J_23Sm100TmaWarpSpecializedILi1ELi1ELi64ELb0ELb0EEEJSI_NS5_IJNSX_ISF_SB_EENSX_ISG_SB_EEEEESJ_SK_SJ_SK_NS1J_6fusion15FusionCallbacksIS1N_NS1R_17LinearCombinationISJ_fSJ_fLNS_15FloatRoundStyleE2EEESI_S1Q_JEEENS4_5SM1004TMEM4LOAD26SM100_TMEM_LOAD_32dp32b64xES1H_NS16_INS17_ILi2ELi4ELi3EEES1A_NSX_INS5_IJS1B_SG_EEENS5_IJSG_SB_EEEEEEENS4_39AutoVectorizingCopyWithAssumedAlignmentILi128EEENS4_14SM90_TMA_STOREES25_S27_S27_EEEvvEEEEvNT_6ParamsE:
        .type           _ZN7cutlass13device_kernelINS_4gemm6kernel13GemmUniversalIN4cute5tupleIJiiiiEEENS1_10collective13CollectiveMmaINS1_35MainloopSm100TmaUmmaWarpSpecializedILi4ELi2ELi4ENS5_IJNS4_1CILi1EEENSA_ILi2EEESB_EEEEENS5_IJNSA_ILi128EEENSA_ILi64EEENSA_ILi32EEEEEENS_12float_e4m3_tENS5_IJlSB_lEEESJ_SK_NS4_8TiledMMAINS4_8MMA_AtomIJNS4_10MMA_TraitsINS4_19SM100_MMA_F8F6F4_SSEJSJ_SJ_fSF_SG_NS4_17integral_constantINS4_4UMMA5MajorELSR_0EEESS_NSP_INSQ_7ScaleInELST_0EEESU_EEEEEENS4_6LayoutINS5_IJSB_SB_SB_EEENS5_IJNSA_ILi0EEESZ_SZ_EEEEENS5_IJNS4_10UnderscoreES12_S12_EEEEENS4_23SM90_TMA_LOAD_MULTICASTENS4_14ComposedLayoutINS4_7SwizzleILi1ELi4ELi3EEENS4_18smem_ptr_flag_bitsILi8EEENSX_INS5_IJNSA_ILi8EEESH_EEENS5_IJSH_SB_EEEEEEEvNS4_8identityENS4_13SM90_TMA_LOADES1F_vS1G_EENS_8epilogue10collective18CollectiveEpilogueINS1J_23Sm100TmaWarpSpecializedILi1ELi1ELi64ELb0ELb0EEEJSI_NS5_IJNSX_ISF_SB_EENSX_ISG_SB_EEEEESJ_SK_SJ_SK_NS1J_6fusion15FusionCallbacksIS1N_NS1R_17LinearCombinationISJ_fSJ_fLNS_15FloatRoundStyleE2EEESI_S1Q_JEEENS4_5SM1004TMEM4LOAD26SM100_TMEM_LOAD_32dp32b64xES1H_NS16_INS17_ILi2ELi4ELi3EEES1A_NSX_INS5_IJS1B_SG_EEENS5_IJSG_SB_EEEEEEENS4_39AutoVectorizingCopyWithAssumedAlignmentILi128EEENS4_14SM90_TMA_STOREES25_S27_S27_EEEvvEEEEvNT_6ParamsE,@function
        .size           _ZN7cutlass13device_kernelINS_4gemm6kernel13GemmUniversalIN4cute5tupleIJiiiiEEENS1_10collective13CollectiveMmaINS1_35MainloopSm100TmaUmmaWarpSpecializedILi4ELi2ELi4ENS5_IJNS4_1CILi1EEENSA_ILi2EEESB_EEEEENS5_IJNSA_ILi128EEENSA_ILi64EEENSA_ILi32EEEEEENS_12float_e4m3_tENS5_IJlSB_lEEESJ_SK_NS4_8TiledMMAINS4_8MMA_AtomIJNS4_10MMA_TraitsINS4_19SM100_MMA_F8F6F4_SSEJSJ_SJ_fSF_SG_NS4_17integral_constantINS4_4UMMA5MajorELSR_0EEESS_NSP_INSQ_7ScaleInELST_0EEESU_EEEEEENS4_6LayoutINS5_IJSB_SB_SB_EEENS5_IJNSA_ILi0EEESZ_SZ_EEEEENS5_IJNS4_10UnderscoreES12_S12_EEEEENS4_23SM90_TMA_LOAD_MULTICASTENS4_14ComposedLayoutINS4_7SwizzleILi1ELi4ELi3EEENS4_18smem_ptr_flag_bitsILi8EEENSX_INS5_IJNSA_ILi8EEESH_EEENS5_IJSH_SB_EEEEEEEvNS4_8identityENS4_13SM90_TMA_LOADES1F_vS1G_EENS_8epilogue10collective18CollectiveEpilogueINS1J_23Sm100TmaWarpSpecializedILi1ELi1ELi64ELb0ELb0EEEJSI_NS5_IJNSX_ISF_SB_EENSX_ISG_SB_EEEEESJ_SK_SJ_SK_NS1J_6fusion15FusionCallbacksIS1N_NS1R_17LinearCombinationISJ_fSJ_fLNS_15FloatRoundStyleE2EEESI_S1Q_JEEENS4_5SM1004TMEM4LOAD26SM100_TMEM_LOAD_32dp32b64xES1H_NS16_INS17_ILi2ELi4ELi3EEES1A_NSX_INS5_IJS1B_SG_EEENS5_IJSG_SB_EEEEEEENS4_39AutoVectorizingCopyWithAssumedAlignmentILi128EEENS4_14SM90_TMA_STOREES25_S27_S27_EEEvvEEEEvNT_6ParamsE,(.L_x_135 - _ZN7cutlass13device_kernelINS_4gemm6kernel13GemmUniversalIN4cute5tupleIJiiiiEEENS1_10collective13CollectiveMmaINS1_35MainloopSm100TmaUmmaWarpSpecializedILi4ELi2ELi4ENS5_IJNS4_1CILi1EEENSA_ILi2EEESB_EEEEENS5_IJNSA_ILi128EEENSA_ILi64EEENSA_ILi32EEEEEENS_12float_e4m3_tENS5_IJlSB_lEEESJ_SK_NS4_8TiledMMAINS4_8MMA_AtomIJNS4_10MMA_TraitsINS4_19SM100_MMA_F8F6F4_SSEJSJ_SJ_fSF_SG_NS4_17integral_constantINS4_4UMMA5MajorELSR_0EEESS_NSP_INSQ_7ScaleInELST_0EEESU_EEEEEENS4_6LayoutINS5_IJSB_SB_SB_EEENS5_IJNSA_ILi0EEESZ_SZ_EEEEENS5_IJNS4_10UnderscoreES12_S12_EEEEENS4_23SM90_TMA_LOAD_MULTICASTENS4_14ComposedLayoutINS4_7SwizzleILi1ELi4ELi3EEENS4_18smem_ptr_flag_bitsILi8EEENSX_INS5_IJNSA_ILi8EEESH_EEENS5_IJSH_SB_EEEEEEEvNS4_8identityENS4_13SM90_TMA_LOADES1F_vS1G_EENS_8epilogue10collective18CollectiveEpilogueINS1J_23Sm100TmaWarpSpecializedILi1ELi1ELi64ELb0ELb0EEEJSI_NS5_IJNSX_ISF_SB_EENSX_ISG_SB_EEEEESJ_SK_SJ_SK_NS1J_6fusion15FusionCallbacksIS1N_NS1R_17LinearCombinationISJ_fSJ_fLNS_15FloatRoundStyleE2EEESI_S1Q_JEEENS4_5SM1004TMEM4LOAD26SM100_TMEM_LOAD_32dp32b64xES1H_NS16_INS17_ILi2ELi4ELi3EEES1A_NSX_INS5_IJS1B_SG_EEENS5_IJSG_SB_EEEEEEENS4_39AutoVectorizingCopyWithAssumedAlignmentILi128EEENS4_14SM90_TMA_STOREES25_S27_S27_EEEvvEEEEvNT_6ParamsE)
        .other          _ZN7cutlass13device_kernelINS_4gemm6kernel13GemmUniversalIN4cute5tupleIJiiiiEEENS1_10collective13CollectiveMmaINS1_35MainloopSm100TmaUmmaWarpSpecializedILi4ELi2ELi4ENS5_IJNS4_1CILi1EEENSA_ILi2EEESB_EEEEENS5_IJNSA_ILi128EEENSA_ILi64EEENSA_ILi32EEEEEENS_12float_e4m3_tENS5_IJlSB_lEEESJ_SK_NS4_8TiledMMAINS4_8MMA_AtomIJNS4_10MMA_TraitsINS4_19SM100_MMA_F8F6F4_SSEJSJ_SJ_fSF_SG_NS4_17integral_constantINS4_4UMMA5MajorELSR_0EEESS_NSP_INSQ_7ScaleInELST_0EEESU_EEEEEENS4_6LayoutINS5_IJSB_SB_SB_EEENS5_IJNSA_ILi0EEESZ_SZ_EEEEENS5_IJNS4_10UnderscoreES12_S12_EEEEENS4_23SM90_TMA_LOAD_MULTICASTENS4_14ComposedLayoutINS4_7SwizzleILi1ELi4ELi3EEENS4_18smem_ptr_flag_bitsILi8EEENSX_INS5_IJNSA_ILi8EEESH_EEENS5_IJSH_SB_EEEEEEEvNS4_8identityENS4_13SM90_TMA_LOADES1F_vS1G_EENS_8epilogue10collective18CollectiveEpilogueINS1J_23Sm100TmaWarpSpecializedILi1ELi1ELi64ELb0ELb0EEEJSI_NS5_IJNSX_ISF_SB_EENSX_ISG_SB_EEEEESJ_SK_SJ_SK_NS1J_6fusion15FusionCallbacksIS1N_NS1R_17LinearCombinationISJ_fSJ_fLNS_15FloatRoundStyleE2EEESI_S1Q_JEEENS4_5SM1004TMEM4LOAD26SM100_TMEM_LOAD_32dp32b64xES1H_NS16_INS17_ILi2ELi4ELi3EEES1A_NSX_INS5_IJS1B_SG_EEENS5_IJSG_SB_EEEEEEENS4_39AutoVectorizingCopyWithAssumedAlignmentILi128EEENS4_14SM90_TMA_STOREES25_S27_S27_EEEvvEEEEvNT_6ParamsE,@"STO_CUDA_ENTRY STV_DEFAULT"
_ZN7cutlass13device_kernelINS_4gemm6kernel13GemmUniversalIN4cute5tupleIJiiiiEEENS1_10collective13CollectiveMmaINS1_35MainloopSm100TmaUmmaWarpSpecializedILi4ELi2ELi4ENS5_IJNS4_1CILi1EEENSA_ILi2EEESB_EEEEENS5_IJNSA_ILi128EEENSA_ILi64EEENSA_ILi32EEEEEENS_12float_e4m3_tENS5_IJlSB_lEEESJ_SK_NS4_8TiledMMAINS4_8MMA_AtomIJNS4_10MMA_TraitsINS4_19SM100_MMA_F8F6F4_SSEJSJ_SJ_fSF_SG_NS4_17integral_constantINS4_4UMMA5MajorELSR_0EEESS_NSP_INSQ_7ScaleInELST_0EEESU_EEEEEENS4_6LayoutINS5_IJSB_SB_SB_EEENS5_IJNSA_ILi0EEESZ_SZ_EEEEENS5_IJNS4_10UnderscoreES12_S12_EEEEENS4_23SM90_TMA_LOAD_MULTICASTENS4_14ComposedLayoutINS4_7SwizzleILi1ELi4ELi3EEENS4_18smem_ptr_flag_bitsILi8EEENSX_INS5_IJNSA_ILi8EEESH_EEENS5_IJSH_SB_EEEEEEEvNS4_8identityENS4_13SM90_TMA_LOADES1F_vS1G_EENS_8epilogue10collective18CollectiveEpilogueINS1J_23Sm100TmaWarpSpecializedILi1ELi1ELi64ELb0ELb0EEEJSI_NS5_IJNSX_ISF_SB_EENSX_ISG_SB_EEEEESJ_SK_SJ_SK_NS1J_6fusion15FusionCallbacksIS1N_NS1R_17LinearCombinationISJ_fSJ_fLNS_15FloatRoundStyleE2EEESI_S1Q_JEEENS4_5SM1004TMEM4LOAD26SM100_TMEM_LOAD_32dp32b64xES1H_NS16_INS17_ILi2ELi4ELi3EEES1A_NSX_INS5_IJS1B_SG_EEENS5_IJSG_SB_EEEEEEENS4_39AutoVectorizingCopyWithAssumedAlignmentILi128EEENS4_14SM90_TMA_STOREES25_S27_S27_EEEvvEEEEvNT_6ParamsE:
[----:B------:R-:W1:Y:S01]  /*0000*/  LDC R1, c[0x0][0x37c] ;  /* 0x0000df00ff017b82 */ /* 0x000e620000000800 */
[----:B------:R-:W2:Y:S01]  /*0010*/  S2R R131, SR_TID.X ;  /* 0x0000000000837919 */ /* 0x000ea20000002100 */
[----:B------:R-:W3:Y:S01]  /*0020*/  LDCU.64 UR8, c[0x0][0x890] ;  /* 0x00011200ff0877ac */ /* 0x000ee20008000a00 */
[----:B------:R-:W-:Y:S02]  /*0030*/  PRMT R141, RZ, 0x7610, R141 ;  /* 0x00007610ff8d7816 */ /* 0x000fe4000000008d */
[----:B------:R-:W-:Y:S01]  /*0040*/  ELECT P3, URZ, PT ;  /* 0x0000000000ff782f */ /* 0x000fe20003860000 */
[----:B---3--:R-:W-:-:S04]  /*0050*/  UISETP.NE.U32.AND UP0, UPT, UR8, URZ, UPT ;  /* 0x000000ff0800728c */ /* 0x008fc8000bf05070 */
[----:B------:R-:W-:Y:S01]  /*0060*/  UISETP.NE.AND.EX UP0, UPT, UR9, URZ, UPT, UP0 ;  /* 0x000000ff0900728c */ /* 0x000fe2000bf05300 */
[----:B--2---:R-:W-:-:S05]  /*0070*/  SHF.R.U32.HI R142, RZ, 0x5, R131 ;  /* 0x00000005ff8e7819 */ /* 0x004fca0000011683 */
[----:B------:R-:W2:Y:S02]  /*0080*/  SHFL.IDX PT, R0, R142, RZ, 0x1f ;  /* 0x00001fff8e007589 */ /* 0x000ea400000e0000 */
[----:B--2---:R-:W-:Y:S01]  /*0090*/  R2UR UR22, R0 ;  /* 0x00000000001672ca */ /* 0x004fe200000e0000 */
[----:B-1----:R-:W-:-:S14]  /*00a0*/  BRA.U UP0, `(.L_x_0) ;  /* 0x0000000100307547 */ /* 0x002fdc000b800000 */
[----:B------:R-:W1:Y:S02]  /*00b0*/  LDCU.64 UR4, c[0x0][0x888] ;  /* 0x00011100ff0477ac */ /* 0x000e640008000a00 */
[----:B-1----:R-:W-:-:S04]  /*00c0*/  UISETP.NE.U32.AND UP0, UPT, UR4, URZ, UPT ;  /* 0x000000ff0400728c */ /* 0x002fc8000bf05070 */
[----:B------:R-:W-:-:S09]  /*00d0*/  UISETP.NE.AND.EX UP0, UPT, UR5, URZ, UPT, UP0 ;  /* 0x000000ff0500728c */ /* 0x000fd2000bf05300 */
[----:B------:R-:W-:Y:S05]  /*00e0*/  BRA.U !UP0, `(.L_x_1) ;  /* 0x0000000108147547 */ /* 0x000fea000b800000 */
[----:B------:R-:W1:Y:S01]  /*00f0*/  LDC.64 R2, c[0x0][0x888] ;  /* 0x00022200ff027b82 */ /* 0x000e620000000a00 */
[----:B------:R-:W1:Y:S02]  /*0100*/  LDCU.64 UR4, c[0x0][0x358] ;  /* 0x00006b00ff0477ac */ /* 0x000e640008000a00 */
[----:B-1----:R1:W5:Y:S01]  /*0110*/  LDG.E R71, desc[UR4][R2.64] ;  /* 0x0000000402477981 */ /* 0x002362000c1e1900 */
[----:B------:R-:W-:Y:S01]  /*0120*/  HFMA2 R141, -RZ, RZ, 0, 5.9604644775390625e-08 ;  /* 0x00000001ff8d7431 */ /* 0x000fe200000001ff */
[----:B------:R-:W-:Y:S05]  /*0130*/  BRA `(.L_x_0) ;  /* 0x00000000000c7947 */ /* 0x000fea0003800000 */
.L_x_1:
[----:B------:R-:W1:Y:S01]  /*0140*/  LDCU UR4, c[0x0][0x880] ;  /* 0x00011000ff0477ac */ /* 0x000e620008000800 */
[----:B------:R-:W-:Y:S01]  /*0150*/  HFMA2 R141, -RZ, RZ, 0, 5.9604644775390625e-08 ;  /* 0x00000001ff8d7431 */ /* 0x000fe200000001ff */
[----:B-1----:R-:W-:-:S07]  /*0160*/  MOV R71, UR4 ;  /* 0x0000000400477c02 */ /* 0x002fce0008000f00 */
.L_x_0:
[----:B------:R-:W2:Y:S02]  /*0170*/  LDCU.64 UR4, c[0x0][0x8b0] ;  /* 0x00011600ff0477ac */ /* 0x000ea40008000a00 */
[----:B--2---:R-:W-:-:S04]  /*0180*/  UISETP.NE.U32.AND UP0, UPT, UR4, URZ, UPT ;  /* 0x000000ff0400728c */ /* 0x004fc8000bf05070 */
[----:B------:R-:W-:-:S09]  /*0190*/  UISETP.NE.AND.EX UP0, UPT, UR5, URZ, UPT, UP0 ;  /* 0x000000ff0500728c */ /* 0x000fd2000bf05300 */
[----:B------:R-:W-:Y:S05]  /*01a0*/  BRA.U UP0, `(.L_x_2) ;  /* 0x0000000100287547 */ /* 0x000fea000b800000 */
[----:B------:R-:W2:Y:S02]  /*01b0*/  LDCU.64 UR4, c[0x0][0x8a8] ;  /* 0x00011500ff0477ac */ /* 0x000ea40008000a00 */
[----:B--2---:R-:W-:-:S04]  /*01c0*/  UISETP.NE.U32.AND UP0, UPT, UR4, URZ, UPT ;  /* 0x000000ff0400728c */ /* 0x004fc8000bf05070 */
[----:B------:R-:W-:-:S09]  /*01d0*/  UISETP.NE.AND.EX UP0, UPT, UR5, URZ, UPT, UP0 ;  /* 0x000000ff0500728c */ /* 0x000fd2000bf05300 */
[----:B------:R-:W-:Y:S05]  /*01e0*/  BRA.U !UP0, `(.L_x_3) ;  /* 0x0000000108107547 */ /* 0x000fea000b800000 */
[----:B-1----:R-:W1:Y:S01]  /*01f0*/  LDC.64 R2, c[0x0][0x8a8] ;  /* 0x00022a00ff027b82 */ /* 0x002e620000000a00 */
[----:B------:R-:W1:Y:S02]  /*0200*/  LDCU.64 UR4, c[0x0][0x358] ;  /* 0x00006b00ff0477ac */ /* 0x000e640008000a00 */
[----:B-1----:R2:W5:Y:S01]  /*0210*/  LDG.E R70, desc[UR4][R2.64] ;  /* 0x0000000402467981 */ /* 0x002562000c1e1900 */
[----:B------:R-:W-:Y:S05]  /*0220*/  BRA `(.L_x_2) ;  /* 0x0000000000087947 */ /* 0x000fea0003800000 */
.L_x_3:
[----:B------:R-:W2:Y:S02]  /*0230*/  LDCU UR4, c[0x0][0x8a0] ;  /* 0x00011400ff0477ac */ /* 0x000ea40008000800 */
[----:B--2---:R-:W-:Y:S02]  /*0240*/  MOV R70, UR4 ;  /* 0x0000000400467c02 */ /* 0x004fe40008000f00 */
.L_x_2:
[----:B------:R-:W-:Y:S01]  /*0250*/  IMAD.U32 R0, RZ, RZ, UR22 ;  /* 0x00000016ff007e24 */ /* 0x000fe2000f8e00ff */
[----:B------:R-:W-:Y:S04]  /*0260*/  BSSY.RECONVERGENT B0, `(.L_x_4) ;  /* 0x000000c000007945 */ /* 0x000fe80003800200 */
[C---:B------:R-:W-:Y:S02]  /*0270*/  ISETP.NE.OR P1, PT, R0.reuse, 0x1, !P3 ;  /* 0x000000010000780c */ /* 0x040fe40005f25670 */
[----:B------:R-:W-:-:S11]  /*0280*/  ISETP.NE.OR P0, PT, R0, 0x3, !P3 ;  /* 0x000000030000780c */ /* 0x000fd60005f05670 */
[----:B------:R-:W-:Y:S05]  /*0290*/  @P1 BRA `(.L_x_5) ;  /* 0x0000000000201947 */ /* 0x000fea0003800000 */
[----:B------:R-:W3:Y:S02]  /*02a0*/  LDCU.64 UR4, c[0x0][0x348] ;  /* 0x00006900ff0477ac */ /* 0x000ee40008000a00 */
[----:B---3--:R-:W-:Y:S02]  /*02b0*/  UIADD3 UR6, UP1, UPT, UR4, 0x80, URZ ;  /* 0x0000008004067890 */ /* 0x008fe4000ff3e0ff */
[----:B------:R-:W-:Y:S02]  /*02c0*/  UIADD3 UR4, UP0, UPT, UR4, 0x180, URZ ;  /* 0x0000018004047890 */ /* 0x000fe4000ff1e0ff */
[----:B------:R-:W-:Y:S02]  /*02d0*/  UIADD3.X UR7, UPT, UPT, URZ, UR5, URZ, UP1, !UPT ;  /* 0x00000005ff077290 */ /* 0x000fe40008ffe4ff */
[----:B------:R-:W-:-:S07]  /*02e0*/  UIADD3.X UR5, UPT, UPT, URZ, UR5, URZ, UP0, !UPT ;  /* 0x00000005ff057290 */ /* 0x000fce00087fe4ff */
[----:B------:R3:W-:Y:S02]  /*02f0*/  UTMACCTL.PF [UR6] ;  /* 0x00000000060079b9 */ /* 0x0007e40008040000 */
[----:B------:R3:W-:Y:S02]  /*0300*/  UTMACCTL.PF [UR4] ;  /* 0x00000000040079b9 */ /* 0x0007e40008040000 */
[----:B---3--:R-:W-:Y:S01]  /*0310*/  NOP ;  /* 0x0000000000007918 */ /* 0x008fe20000000000 */
.L_x_5:
[----:B------:R-:W-:Y:S05]  /*0320*/  BSYNC.RECONVERGENT B0 ;  /* 0x0000000000007941 */ /* 0x000fea0003800200 */
.L_x_4:
[----:B------:R-:W-:Y:S04]  /*0330*/  BSSY.RECONVERGENT B0, `(.L_x_6) ;  /* 0x000000a000007945 */ /* 0x000fe80003800200 */
        /* <DEDUP_REMOVED lines=9> */
.L_x_7:
[----:B------:R-:W-:Y:S05]  /*03d0*/  BSYNC.RECONVERGENT B0 ;  /* 0x0000000000007941 */ /* 0x000fea0003800200 */
.L_x_6:
[----:B------:R-:W3:Y:S01]  /*03e0*/  LDCU.64 UR4, c[0x0][0x888] ;  /* 0x00011100ff0477ac */ /* 0x000ee20008000a00 */
[----:B------:R-:W-:Y:S02]  /*03f0*/  UISETP.EQ.U32.AND UP1, UPT, UR8, URZ, UPT ;  /* 0x000000ff0800728c */ /* 0x000fe4000bf22070 */
[----:B------:R-:W-:Y:S02]  /*0400*/  UPLOP3.LUT UP3, UPT, UPT, UPT, UPT, 0x80, 0x8 ;  /* 0x000000000008789c */ /* 0x000fe40003f6f070 */
[----:B---3--:R-:W-:-:S04]  /*0410*/  UISETP.NE.U32.AND UP0, UPT, UR4, URZ, UPT ;  /* 0x000000ff0400728c */ /* 0x008fc8000bf05070 */
[----:B------:R-:W-:-:S04]  /*0420*/  UISETP.NE.AND.EX UP0, UPT, UR5, URZ, UPT, UP0 ;  /* 0x000000ff0500728c */ /* 0x000fc8000bf05300 */
[----:B------:R-:W-:-:S04]  /*0430*/  UISETP.EQ.OR.EX UP2, UPT, UR9, URZ, !UP0, UP1 ;  /* 0x000000ff0900728c */ /* 0x000fc8000c742710 */
[----:B------:R-:W-:-:S05]  /*0440*/  UP2UR UR60, UPR, URZ, 0x4 ;  /* 0x00000004ff3c7883 */ /* 0x000fca0008000000 */
[----:B------:R-:W-:Y:S07]  /*0450*/  BRA.U !UP2, `(.L_x_8) ;  /* 0x000000010a207547 */ /* 0x000fee000b800000 */
[----:B------:R-:W-:Y:S01]  /*0460*/  UISETP.NE.U32.AND UP1, UPT, UR8, URZ, UPT ;  /* 0x000000ff0800728c */ /* 0x000fe2000bf25070 */
[----:B-----5:R-:W-:Y:S01]  /*0470*/  FSETP.NEU.AND P0, PT, R71, RZ, PT ;  /* 0x000000ff4700720b */ /* 0x020fe20003f0d000 */
[----:B------:R-:W-:Y:S02]  /*0480*/  USEL UR4, URZ, 0xffffffff, UP0 ;  /* 0xffffffffff047887 */ /* 0x000fe40008000000 */
[----:B------:R-:W-:-:S10]  /*0490*/  UISETP.NE.AND.EX UP1, UPT, UR9, URZ, UPT, UP1 ;  /* 0x000000ff0900728c */ /* 0x000fd4000bf25310 */
[----:B------:R-:W-:Y:S01]  /*04a0*/  VOTEU.ANY UP0, P0 ;  /* 0x0000000000ff7886 */ /* 0x000fe20000000100 */
[----:B------:R-:W-:-:S04]  /*04b0*/  @!UP1 USEL UR4, URZ, 0xffffffff, UP0 ;  /* 0xffffffffff049887 */ /* 0x000fc80008000000 */
[----:B------:R-:W-:-:S04]  /*04c0*/  ULOP3.LUT UR4, UR4, 0x1, URZ, 0xc0, !UPT ;  /* 0x0000000104047892 */ /* 0x000fc8000f8ec0ff */
[----:B------:R-:W-:-:S11]  /*04d0*/  UISETP.NE.U32.AND UP3, UPT, UR4, 0x1, UPT ;  /* 0x000000010400788c */ /* 0x000fd6000bf65070 */
.L_x_8:
[----:B-12---:R-:W1:Y:S01]  /*04e0*/  SHFL.IDX PT, R2, R142, RZ, 0x1f ;  /* 0x00001fff8e027589 */ /* 0x006e6200000e0000 */
[----:B------:R-:W-:-:S04]  /*04f0*/  UISETP.NE.AND UP0, UPT, UR22, 0x2, UPT ;  /* 0x000000021600788c */ /* 0x000fc8000bf05270 */
[----:B------:R-:W-:Y:S01]  /*0500*/  USEL UR34, URZ, 0x1, UP0 ;  /* 0x00000001ff227887 */ /* 0x000fe20008000000 */
[----:B-1----:R-:W-:-:S13]  /*0510*/  ISETP.NE.AND P0, PT, R2, RZ, PT ;  /* 0x000000ff0200720c */ /* 0x002fda0003f05270 */
[----:B------:R-:W-:Y:S05]  /*0520*/  @P0 BRA `(.L_x_9) ;  /* 0x0000000000580947 */ /* 0x000fea0003800000 */
[----:B------:R-:W1:Y:S01]  /*0530*/  S2UR UR4, SR_CgaCtaId ;  /* 0x00000000000479c3 */ /* 0x000e620000008800 */
[----:B------:R-:W-:Y:S01]  /*0540*/  UMOV UR5, 0x400 ;  /* 0x0000040000057882 */ /* 0x000fe20000000000 */
[----:B------:R-:W-:Y:S01]  /*0550*/  UMOV UR8, 0x1 ;  /* 0x0000000100087882 */ /* 0x000fe20000000000 */
[----:B------:R-:W-:Y:S01]  /*0560*/  UMOV UR6, 0x2 ;  /* 0x0000000200067882 */ /* 0x000fe20000000000 */
[----:B------:R-:W-:-:S04]  /*0570*/  UIADD3 UR8, UPT, UPT, -UR8, 0x100000, URZ ;  /* 0x0010000008087890 */ /* 0x000fc8000fffe1ff */
[----:B------:R-:W-:Y:S02]  /*0580*/  USHF.L.U32 UR9, UR8, 0xb, URZ ;  /* 0x0000000b08097899 */ /* 0x000fe400080006ff */
[----:B------:R-:W-:Y:S02]  /*0590*/  USHF.L.U32 UR8, UR8, 0x1, URZ ;  /* 0x0000000108087899 */ /* 0x000fe400080006ff */
[----:B------:R-:W-:-:S04]  /*05a0*/  UIADD3 UR6, UPT, UPT, -UR6, 0x100000, URZ ;  /* 0x0010000006067890 */ /* 0x000fc8000fffe1ff */
[----:B------:R-:W-:Y:S02]  /*05b0*/  USHF.L.U32 UR7, UR6, 0xb, URZ ;  /* 0x0000000b06077899 */ /* 0x000fe400080006ff */
[----:B------:R-:W-:Y:S01]  /*05c0*/  USHF.L.U32 UR6, UR6, 0x1, URZ ;  /* 0x0000000106067899 */ /* 0x000fe200080006ff */
[----:B------:R-:W-:Y:S01]  /*05d0*/  ELECT P0, URZ, PT ;  /* 0x0000000000ff782f */ /* 0x000fe20003800000 */
[----:B-1----:R-:W-:Y:S01]  /*05e0*/  ULEA UR4, UR4, UR5, 0x18 ;  /* 0x0000000504047291 */ /* 0x002fe2000f8ec0ff */
[----:B------:R-:W1:Y:S11]  /*05f0*/  FENCE.VIEW.ASYNC.S ;  /* 0x00000000000073c6 */ /* 0x000e760000000000 */
[----:B-1----:R1:W2:Y:S01]  /*0600*/  SYNCS.EXCH.64 URZ, [UR4], UR8 ;  /* 0x0000000804ff75b2 */ /* 0x0022a20008000100 */
[----:B------:R1:W3:Y:S01]  /*0610*/  SYNCS.EXCH.64 URZ, [UR4+0x20], UR6 ;  /* 0x0000200604ff75b2 */ /* 0x0002e20008000100 */
[----:B------:R1:W4:Y:S01]  /*0620*/  SYNCS.EXCH.64 URZ, [UR4+0x8], UR8 ;  /* 0x0000080804ff75b2 */ /* 0x0003220008000100 */
[----:B------:R1:W1:Y:S01]  /*0630*/  SYNCS.EXCH.64 URZ, [UR4+0x28], UR6 ;  /* 0x0000280604ff75b2 */ /* 0x0002620008000100 */
[----:B------:R1:W1:Y:S01]  /*0640*/  SYNCS.EXCH.64 URZ, [UR4+0x10], UR8 ;  /* 0x0000100804ff75b2 */ /* 0x0002620008000100 */
[----:B------:R1:W1:Y:S01]  /*0650*/  SYNCS.EXCH.64 URZ, [UR4+0x30], UR6 ;  /* 0x0000300604ff75b2 */ /* 0x0002620008000100 */
[----:B------:R1:W1:Y:S01]  /*0660*/  SYNCS.EXCH.64 URZ, [UR4+0x18], UR8 ;  /* 0x0000180804ff75b2 */ /* 0x0002620008000100 */
[----:B------:R1:W1:Y:S01]  /*0670*/  SYNCS.EXCH.64 URZ, [UR4+0x38], UR6 ;  /* 0x0000380604ff75b2 */ /* 0x0002620008000100 */
[----:B------:R-:W-:Y:S01]  /*0680*/  NOP ;  /* 0x0000000000007918 */ /* 0x000fe20000000000 */
.L_x_9:
[----:B------:R-:W2:Y:S01]  /*0690*/  SHFL.IDX PT, R2, R142, RZ, 0x1f ;  /* 0x00001fff8e027589 */ /* 0x000ea200000e0000 */
[----:B------:R-:W-:Y:S01]  /*06a0*/  NOP ;  /* 0x0000000000007918 */ /* 0x000fe20000000000 */
[----:B--2---:R-:W-:-:S13]  /*06b0*/  ISETP.NE.AND P0, PT, R2, 0x1, PT ;  /* 0x000000010200780c */ /* 0x004fda0003f05270 */
[----:B------:R-:W-:Y:S05]  /*06c0*/  @P0 BRA `(.L_x_10) ;  /* 0x0000000000400947 */ /* 0x000fea0003800000 */
[----:B-1----:R-:W1:Y:S01]  /*06d0*/  S2UR UR4, SR_CgaCtaId ;  /* 0x00000000000479c3 */ /* 0x002e620000008800 */
        /* <DEDUP_REMOVED lines=12> */
[----:B-1----:R2:W1:Y:S01]  /*07a0*/  SYNCS.EXCH.64 URZ, [UR4+0x40], UR8 ;  /* 0x0000400804ff75b2 */ /* 0x0024620008000100 */
[----:B------:R2:W1:Y:S02]  /*07b0*/  SYNCS.EXCH.64 URZ, [UR4+0x48], UR6 ;  /* 0x0000480604ff75b2 */ /* 0x0004640008000100 */
[----:B--2---:R-:W-:Y:S01]  /*07c0*/  NOP ;  /* 0x0000000000007918 */ /* 0x004fe20000000000 */
.L_x_10:
[----:B------:R-:W2:Y:S01]  /*07d0*/  SHFL.IDX PT, R2, R142, RZ, 0x1f ;  /* 0x00001fff8e027589 */ /* 0x000ea200000e0000 */
[----:B------:R-:W-:Y:S01]  /*07e0*/  NOP ;  /* 0x0000000000007918 */ /* 0x000fe20000000000 */
[----:B--2---:R-:W-:-:S13]  /*07f0*/  ISETP.NE.AND P0, PT, R2, 0x3, PT ;  /* 0x000000030200780c */ /* 0x004fda0003f05270 */
[----:B------:R-:W-:Y:S05]  /*0800*/  @P0 BRA `(.L_x_11) ;  /* 0x0000000000300947 */ /* 0x000fea0003800000 */
[----:B-1----:R-:W1:Y:S01]  /*0810*/  S2UR UR6, SR_CgaCtaId ;  /* 0x00000000000679c3 */ /* 0x002e620000008800 */
[----:B------:R-:W-:Y:S01]  /*0820*/  UMOV UR4, 0x400 ;  /* 0x0000040000047882 */ /* 0x000fe20000000000 */
[----:B------:R-:W-:Y:S01]  /*0830*/  UMOV UR5, 0x20 ;  /* 0x0000002000057882 */ /* 0x000fe20000000000 */
[----:B------:R-:W-:Y:S01]  /*0840*/  ELECT P0, URZ, PT ;  /* 0x0000000000ff782f */ /* 0x000fe20003800000 */
[----:B-1----:R-:W-:Y:S02]  /*0850*/  ULEA UR6, UR6, UR4, 0x18 ;  /* 0x0000000406067291 */ /* 0x002fe4000f8ec0ff */
[----:B------:R-:W-:-:S04]  /*0860*/  UIADD3 UR4, UPT, UPT, -UR5, 0x100000, URZ ;  /* 0x0010000005047890 */ /* 0x000fc8000fffe1ff */
[----:B------:R-:W-:Y:S02]  /*0870*/  USHF.L.U32 UR5, UR4, 0xb, URZ ;  /* 0x0000000b04057899 */ /* 0x000fe400080006ff */
[----:B------:R-:W-:Y:S01]  /*0880*/  USHF.L.U32 UR4, UR4, 0x1, URZ ;  /* 0x0000000104047899 */ /* 0x000fe200080006ff */
[----:B------:R-:W1:Y:S11]  /*0890*/  FENCE.VIEW.ASYNC.S ;  /* 0x00000000000073c6 */ /* 0x000e760000000000 */
[----:B-1----:R2:W1:Y:S01]  /*08a0*/  SYNCS.EXCH.64 URZ, [UR6+0x50], UR4 ;  /* 0x0000500406ff75b2 */ /* 0x0024620008000100 */
[----:B------:R2:W1:Y:S02]  /*08b0*/  SYNCS.EXCH.64 URZ, [UR6+0x58], UR4 ;  /* 0x0000580406ff75b2 */ /* 0x0004640008000100 */
[----:B--2---:R-:W-:Y:S01]  /*08c0*/  NOP ;  /* 0x0000000000007918 */ /* 0x004fe20000000000 */
.L_x_11:
[----:B------:R-:W2:Y:S01]  /*08d0*/  SHFL.IDX PT, R2, R142, RZ, 0x1f ;  /* 0x00001fff8e027589 */ /* 0x000ea200000e0000 */
[----:B------:R-:W-:Y:S01]  /*08e0*/  NOP ;  /* 0x0000000000007918 */ /* 0x000fe20000000000 */
[----:B--2---:R-:W-:-:S13]  /*08f0*/  ISETP.NE.AND P0, PT, R2, 0x4, PT ;  /* 0x000000040200780c */ /* 0x004fda0003f05270 */
[----:B------:R-:W-:Y:S05]  /*0900*/  @P0 BRA `(.L_x_12) ;  /* 0x00000000004c0947 */ /* 0x000fea0003800000 */
[----:B-1----:R-:W1:Y:S01]  /*0910*/  S2UR UR6, SR_CgaCtaId ;  /* 0x00000000000679c3 */ /* 0x002e620000008800 */
[----:B------:R-:W-:Y:S01]  /*0920*/  UMOV UR4, 0x1e0 ;  /* 0x000001e000047882 */ /* 0x000fe20000000000 */
[----:B------:R-:W-:Y:S01]  /*0930*/  UMOV UR5, 0x400 ;  /* 0x0000040000057882 */ /* 0x000fe20000000000 */
[----:B------:R-:W-:Y:S01]  /*0940*/  USEL UR4, UR4, 0x1a0, UP3 ;  /* 0x000001a004047887 */ /* 0x000fe20009800000 */
[----:B------:R-:W-:Y:S01]  /*0950*/  UMOV UR8, 0x1 ;  /* 0x0000000100087882 */ /* 0x000fe20000000000 */
[----:B------:R-:W-:Y:S01]  /*0960*/  ELECT P0, URZ, PT ;  /* 0x0000000000ff782f */ /* 0x000fe20003800000 */
[----:B------:R-:W-:-:S04]  /*0970*/  UIADD3 UR8, UPT, UPT, -UR8, 0x100000, URZ ;  /* 0x0010000008087890 */ /* 0x000fc8000fffe1ff */
[----:B------:R-:W-:Y:S02]  /*0980*/  USHF.L.U32 UR9, UR8, 0xb, URZ ;  /* 0x0000000b08097899 */ /* 0x000fe400080006ff */
[----:B------:R-:W-:Y:S02]  /*0990*/  USHF.L.U32 UR8, UR8, 0x1, URZ ;  /* 0x0000000108087899 */ /* 0x000fe400080006ff */
[----:B-1----:R-:W-:Y:S02]  /*09a0*/  ULEA UR6, UR6, UR5, 0x18 ;  /* 0x0000000506067291 */ /* 0x002fe4000f8ec0ff */
[----:B------:R-:W-:-:S04]  /*09b0*/  UIADD3 UR4, UPT, UPT, -UR4, 0x100000, URZ ;  /* 0x0010000004047890 */ /* 0x000fc8000fffe1ff */
[----:B------:R-:W-:Y:S02]  /*09c0*/  USHF.L.U32 UR5, UR4, 0xb, URZ ;  /* 0x0000000b04057899 */ /* 0x000fe400080006ff */
[----:B------:R-:W-:Y:S01]  /*09d0*/  USHF.L.U32 UR4, UR4, 0x1, URZ ;  /* 0x0000000104047899 */ /* 0x000fe200080006ff */
[----:B------:R-:W1:Y:S03]  /*09e0*/  FENCE.VIEW.ASYNC.S ;  /* 0x00000000000073c6 */ /* 0x000e660000000000 */
[----:B-1----:R2:W1:Y:S08]  /*09f0*/  SYNCS.EXCH.64 URZ, [UR6+0x60], UR8 ;  /* 0x0000600806ff75b2 */ /* 0x0024700008000100 */
[----:B------:R2:W1:Y:S01]  /*0a00*/  SYNCS.EXCH.64 URZ, [UR6+0x70], UR4 ;  /* 0x0000700406ff75b2 */ /* 0x0004620008000100 */
[----:B------:R2:W1:Y:S01]  /*0a10*/  SYNCS.EXCH.64 URZ, [UR6+0x68], UR8 ;  /* 0x0000680806ff75b2 */ /* 0x0004620008000100 */
[----:B------:R2:W1:Y:S02]  /*0a20*/  SYNCS.EXCH.64 URZ, [UR6+0x78], UR4 ;  /* 0x0000780406ff75b2 */ /* 0x0004640008000100 */
[----:B--2---:R-:W-:Y:S01]  /*0a30*/  NOP ;  /* 0x0000000000007918 */ /* 0x004fe20000000000 */
.L_x_12:
        /* <DEDUP_REMOVED lines=18> */
[----:B------:R2:W1:Y:S01]  /*0b60*/  SYNCS.EXCH.64 URZ, [UR4+0xa0], UR6 ;  /* 0x0000a00604ff75b2 */ /* 0x0004620008000100 */
[----:B------:R2:W1:Y:S01]  /*0b70*/  SYNCS.EXCH.64 URZ, [UR4+0x88], UR8 ;  /* 0x0000880804ff75b2 */ /* 0x0004620008000100 */
[----:B------:R2:W1:Y:S01]  /*0b80*/  SYNCS.EXCH.64 URZ, [UR4+0xa8], UR6 ;  /* 0x0000a80604ff75b2 */ /* 0x0004620008000100 */
[----:B------:R2:W1:Y:S01]  /*0b90*/  SYNCS.EXCH.64 URZ, [UR4+0x90], UR8 ;  /* 0x0000900804ff75b2 */ /* 0x0004620008000100 */
[----:B------:R2:W1:Y:S01]  /*0ba0*/  SYNCS.EXCH.64 URZ, [UR4+0xb0], UR6 ;  /* 0x0000b00604ff75b2 */ /* 0x0004620008000100 */
[----:B------:R2:W1:Y:S01]  /*0bb0*/  SYNCS.EXCH.64 URZ, [UR4+0x98], UR8 ;  /* 0x0000980804ff75b2 */ /* 0x0004620008000100 */
[----:B------:R2:W1:Y:S02]  /*0bc0*/  SYNCS.EXCH.64 URZ, [UR4+0xb8], UR6 ;  /* 0x0000b80604ff75b2 */ /* 0x0004640008000100 */
[----:B--2---:R-:W-:Y:S01]  /*0bd0*/  NOP ;  /* 0x0000000000007918 */ /* 0x004fe20000000000 */
.L_x_13:
[----:B------:R-:W2:Y:S01]  /*0be0*/  SHFL.IDX PT, R2, R142, RZ, 0x1f ;  /* 0x00001fff8e027589 */ /* 0x000ea200000e0000 */
[----:B------:R-:W1:Y:S01]  /*0bf0*/  S2UR UR61, SR_CgaCtaId ;  /* 0x00000000003d79c3 */ /* 0x000e620000008800 */
[----:B------:R-:W-:Y:S01]  /*0c00*/  NOP ;  /* 0x0000000000007918 */ /* 0x000fe20000000000 */
[----:B--2---:R-:W-:-:S13]  /*0c10*/  ISETP.NE.AND P0, PT, R2, 0x3, PT ;  /* 0x000000030200780c */ /* 0x004fda0003f05270 */
[----:B-1----:R-:W-:Y:S05]  /*0c20*/  @P0 BRA `(.L_x_14) ;  /* 0x0000000000340947 */ /* 0x002fea0003800000 */
[----:B------:R-:W-:Y:S01]  /*0c30*/  UMOV UR4, 0x400 ;  /* 0x0000040000047882 */ /* 0x000fe20000000000 */
[----:B------:R-:W-:Y:S01]  /*0c40*/  UMOV UR6, 0x20 ;  /* 0x0000002000067882 */ /* 0x000fe20000000000 */
[----:B------:R-:W-:Y:S02]  /*0c50*/  ULEA UR4, UR61, UR4, 0x18 ;  /* 0x000000043d047291 */ /* 0x000fe4000f8ec0ff */
[----:B------:R-:W-:-:S04]  /*0c60*/  UIADD3 UR6, UPT, UPT, -UR6, 0x100000, URZ ;  /* 0x0010000006067890 */ /* 0x000fc8000fffe1ff */
[----:B------:R-:W-:Y:S02]  /*0c70*/  USHF.L.U32 UR7, UR6, 0xb, URZ ;  /* 0x0000000b06077899 */ /* 0x000fe400080006ff */
[----:B------:R-:W-:Y:S01]  /*0c80*/  USHF.L.U32 UR6, UR6, 0x1, URZ ;  /* 0x0000000106067899 */ /* 0x000fe200080006ff */
[----:B------:R-:W-:Y:S01]  /*0c90*/  ELECT P0, URZ, PT ;  /* 0x0000000000ff782f */ /* 0x000fe20003800000 */
[----:B------:R-:W1:Y:S10]  /*0ca0*/  FENCE.VIEW.ASYNC.S ;  /* 0x00000000000073c6 */ /* 0x000e740000000000 */
[----:B-1----:R1:W2:Y:S01]  /*0cb0*/  SYNCS.EXCH.64 URZ, [UR4+0xc0], UR6 ;  /* 0x0000c00604ff75b2 */ /* 0x0022a20008000100 */
[----:B------:R1:W1:Y:S01]  /*0cc0*/  SYNCS.EXCH.64 URZ, [UR4+0xd0], UR6 ;  /* 0x0000d00604ff75b2 */ /* 0x0002620008000100 */
[----:B------:R1:W1:Y:S01]  /*0cd0*/  SYNCS.EXCH.64 URZ, [UR4+0xc8], UR6 ;  /* 0x0000c80604ff75b2 */ /* 0x0002620008000100 */
[----:B------:R1:W1:Y:S01]  /*0ce0*/  SYNCS.EXCH.64 URZ, [UR4+0xd8], UR6 ;  /* 0x0000d80604ff75b2 */ /* 0x0002620008000100 */
[----:B------:R-:W-:Y:S01]  /*0cf0*/  NOP ;  /* 0x0000000000007918 */ /* 0x000fe20000000000 */
.L_x_14:
[----:B-1----:R-:W1:Y:S01]  /*0d00*/  LDCU UR4, c[0x0][0x36c] ;  /* 0x00006d80ff0477ac */ /* 0x002e620008000800 */
[----:B------:R-:W-:Y:S01]  /*0d10*/  ISETP.NE.OR P3, PT, R0, 0x2, !P3 ;  /* 0x000000020000780c */ /* 0x000fe20005f65670 */
[----:B------:R-:W-:Y:S01]  /*0d20*/  NOP ;  /* 0x0000000000007918 */ /* 0x000fe20000000000 */
[----:B------:R-:W-:Y:S01]  /*0d30*/  LOP3.LUT R0, R131, 0x1f, RZ, 0xc0, !PT ;  /* 0x0000001f83007812 */ /* 0x000fe200078ec0ff */
[----:B------:R-:W-:Y:S02]  /*0d40*/  UISETP.NE.AND UP4, UPT, UR22, URZ, UPT ;  /* 0x000000ff1600728c */ /* 0x000fe4000bf85270 */
[----:B-1----:R-:W-:-:S09]  /*0d50*/  UISETP.EQ.U32.AND UP5, UPT, UR4, 0x1, UPT ;  /* 0x000000010400788c */ /* 0x002fd2000bfa2070 */
[----:B------:R-:W-:Y:S05]  /*0d60*/  BRA.U !UP5, `(.L_x_15) ;  /* 0x000000010d087547 */ /* 0x000fea000b800000 */
[----:B--234-:R-:W-:Y:S01]  /*0d70*/  UCGABAR_ARV ;  /* 0x00000000000079c7 */ /* 0x01cfe20008000000 */
[----:B------:R-:W-:Y:S05]  /*0d80*/  BRA `(.L_x_16) ;  /* 0x0000000000047947 */ /* 0x000fea0003800000 */
.L_x_15:
[----:B--234-:R-:W-:Y:S01]  /*0d90*/  NOP ;  /* 0x0000000000007918 */ /* 0x01cfe20000000000 */
.L_x_16:
[----:B------:R-:W1:Y:S01]  /*0da0*/  S2UR UR7, SR_CTAID.X ;  /* 0x00000000000779c3 */ /* 0x000e620000002500 */
[----:B------:R-:W-:-:S05]  /*0db0*/  CS2R.32 R3, SR_CgaSize ;  /* 0x0000000000037805 */ /* 0x000fca0000008a00 */
[----:B------:R-:W-:-:S05]  /*0dc0*/  IMAD R3, R3, -0xa0, RZ ;  /* 0xffffff6003037824 */ /* 0x000fca00078e02ff */
[----:B------:R-:W-:-:S14]  /*0dd0*/  R2UR UR5, R3 ;  /* 0x00000000030572ca */ /* 0x000fdc00000e0000 */
[----:B------:R-:W2:Y:S01]  /*0de0*/  LDCU UR5, c[0x0][UR5+0x2b0] ;  /* 0x00005600050577ac */ /* 0x000ea20008000800 */
[----:B------:R-:W-:-:S05]  /*0df0*/  CS2R.32 R3, SR_CgaSize ;  /* 0x0000000000037805 */ /* 0x000fca0000008a00 */
[----:B------:R-:W-:-:S05]  /*0e00*/  IMAD R3, R3, -0xa0, RZ ;  /* 0xffffff6003037824 */ /* 0x000fca00078e02ff */
[----:B------:R-:W-:-:S14]  /*0e10*/  R2UR UR4, R3 ;  /* 0x00000000030472ca */ /* 0x000fdc00000e0000 */
[----:B------:R-:W3:Y:S01]  /*0e20*/  LDCU UR4, c[0x0][UR4+0x2b4] ;  /* 0x00005680040477ac */ /* 0x000ee20008000800 */
[----:B------:R-:W4:Y:S01]  /*0e30*/  S2UR UR8, SR_CTAID.Y ;  /* 0x00000000000879c3 */ /* 0x000f220000002600 */
[----:B------:R-:W3:Y:S01]  /*0e40*/  LDCU UR23, c[0x0][0xb24] ;  /* 0x00016480ff1777ac */ /* 0x000ee20008000800 */
[----:B------:R-:W-:-:S05]  /*0e50*/  CS2R.32 R3, SR_CgaSize ;  /* 0x0000000000037805 */ /* 0x000fca0000008a00 */
[----:B------:R-:W-:-:S05]  /*0e60*/  IMAD R3, R3, -0xa0, RZ ;  /* 0xffffff6003037824 */ /* 0x000fca00078e02ff */
[----:B------:R-:W-:-:S14]  /*0e70*/  R2UR UR58, R3 ;  /* 0x00000000033a72ca */ /* 0x000fdc00000e0000 */
[----:B------:R-:W3:Y:S01]  /*0e80*/  LDCU UR58, c[0x0][UR58+0x2a0] ;  /* 0x000054003a3a77ac */ /* 0x000ee20008000800 */
[----:B------:R-:W1:Y:S01]  /*0e90*/  S2UR UR36, SR_CTAID.Z ;  /* 0x00000000002479c3 */ /* 0x000e620000002700 */
[----:B------:R-:W-:-:S05]  /*0ea0*/  CS2R.32 R3, SR_CgaSize ;  /* 0x0000000000037805 */ /* 0x000fca0000008a00 */
[----:B------:R-:W-:-:S05]  /*0eb0*/  IMAD R3, R3, -0xa0, RZ ;  /* 0xffffff6003037824 */ /* 0x000fca00078e02ff */
[----:B------:R-:W-:-:S14]  /*0ec0*/  R2UR UR55, R3 ;  /* 0x00000000033772ca */ /* 0x000fdc00000e0000 */
[----:B------:R-:W3:Y:S01]  /*0ed0*/  LDCU UR55, c[0x0][UR55+0x2a4] ;  /* 0x00005480373777ac */ /* 0x000ee20008000800 */
[----:B------:R-:W3:Y:S01]  /*0ee0*/  LDCU UR40, c[0x0][0xb24] ;  /* 0x00016480ff2877ac */ /* 0x000ee20008000800 */
[----:B-1----:R-:W-:Y:S01]  /*0ef0*/  I2FP.F32.U32 R3, UR7 ;  /* 0x0000000700037c45 */ /* 0x002fe20008201000 */
[----:B------:R-:W1:Y:S04]  /*0f00*/  LDCU UR25, c[0x0][0xb30] ;  /* 0x00016600ff1977ac */ /* 0x000e680008000800 */
[----:B--2---:R-:W-:Y:S01]  /*0f10*/  FMUL R3, R3, UR5 ;  /* 0x0000000503037c20 */ /* 0x004fe20008400000 */
[----:B------:R-:W-:Y:S01]  /*0f20*/  USHF.L.U32 UR28, UR61, 0xb, URZ ;  /* 0x0000000b3d1c7899 */ /* 0x000fe200080006ff */
[----:B----4-:R-:W-:Y:S01]  /*0f30*/  I2FP.F32.U32 R2, UR8 ;  /* 0x0000000800027c45 */ /* 0x010fe20008201000 */
[----:B---3--:R-:W-:-:S03]  /*0f40*/  UISETP.GE.AND UP2, UPT, UR23, 0x1, UPT ;  /* 0x000000011700788c */ /* 0x008fc6000bf46270 */
[----:B------:R-:W2:Y:S01]  /*0f50*/  F2I.U32.TRUNC.NTZ R3, R3 ;  /* 0x0000000300037305 */ /* 0x000ea2000020f000 */
[----:B------:R-:W-:Y:S01]  /*0f60*/  UMOV UR46, UR7 ;  /* 0x00000007002e7c82 */ /* 0x000fe20008000000 */
[----:B------:R-:W-:Y:S01]  /*0f70*/  FMUL R2, R2, UR4 ;  /* 0x0000000402027c20 */ /* 0x000fe20008400000 */
[----:B------:R-:W-:-:S05]  /*0f80*/  UMOV UR45, UR8 ;  /* 0x00000008002d7c82 */ /* 0x000fca0008000000 */
[----:B------:R-:W3:Y:S01]  /*0f90*/  F2I.U32.TRUNC.NTZ R2, R2 ;  /* 0x0000000200027305 */ /* 0x000ee2000020f000 */
[----:B--2---:R-:W-:Y:S02]  /*0fa0*/  R2UR UR4, R3 ;  /* 0x00000000030472ca */ /* 0x004fe400000e0000 */
[----:B---3--:R-:W-:Y:S02]  /*0fb0*/  R2UR UR6, R2 ;  /* 0x00000000020672ca */ /* 0x008fe400000e0000 */
[----:B------:R-:W-:-:S09]  /*0fc0*/  PRMT R2, RZ, 0x7610, R2 ;  /* 0x00007610ff027816 */ /* 0x000fd20000000002 */
[----:B------:R-:W-:-:S04]  /*0fd0*/  UIADD3 UR5, UPT, UPT, -UR4, URZ, URZ ;  /* 0x000000ff04057290 */ /* 0x000fc8000fffe1ff */
[----:B------:R-:W-:Y:S02]  /*0fe0*/  UIMAD UR58, UR58, UR5, UR7 ;  /* 0x000000053a3a72a4 */ /* 0x000fe4000f8e0207 */
[----:B------:R-:W-:-:S04]  /*0ff0*/  UIADD3 UR4, UPT, UPT, -UR6, URZ, URZ ;  /* 0x000000ff06047290 */ /* 0x000fc8000fffe1ff */
[----:B------:R-:W-:Y:S01]  /*1000*/  UIMAD UR55, UR55, UR4, UR8 ;  /* 0x00000004373772a4 */ /* 0x000fe2000f8e0208 */
[----:B-1----:R-:W-:Y:S11]  /*1010*/  BRA.U UP4, `(.L_x_17) ;  /* 0x0000000104247547 */ /* 0x002ff6000b800000 */
[----:B------:R-:W-:Y:S02]  /*1020*/  UISETP.NE.AND UP0, UPT, UR55, URZ, UPT ;  /* 0x000000ff3700728c */ /* 0x000fe4000bf05270 */
[----:B------:R-:W-:Y:S02]  /*1030*/  UISETP.NE.AND UP1, UPT, UR55, 0x1, UPT ;  /* 0x000000013700788c */ /* 0x000fe4000bf25270 */
[----:B------:R-:W-:Y:S02]  /*1040*/  UISETP.EQ.OR UP0, UPT, UR58, URZ, !UP0 ;  /* 0x000000ff3a00728c */ /* 0x000fe4000c702670 */
[----:B------:R-:W-:Y:S02]  /*1050*/  USEL UR4, URZ, 0x2, UP1 ;  /* 0x00000002ff047887 */ /* 0x000fe40008800000 */
[----:B------:R-:W-:Y:S02]  /*1060*/  USEL UR5, URZ, 0x1, !UP0 ;  /* 0x00000001ff057887 */ /* 0x000fe4000c000000 */
[----:B------:R-:W-:-:S04]  /*1070*/  UISETP.NE.AND UP0, UPT, UR58, URZ, UPT ;  /* 0x000000ff3a00728c */ /* 0x000fc8000bf05270 */
[----:B------:R-:W-:-:S04]  /*1080*/  USEL UR4, UR4, 0x2, UP0 ;  /* 0x0000000204047887 */ /* 0x000fc80008000000 */
[----:B------:R-:W-:-:S06]  /*1090*/  UIADD3 UR4, UPT, UPT, UR5, UR4, URZ ;  /* 0x0000000405047290 */ /* 0x000fcc000fffe0ff */
[----:B------:R-:W-:Y:S02]  /*10a0*/  MOV R2, UR4 ;  /* 0x0000000400027c02 */ /* 0x000fe40008000f00 */
.L_x_17:
[----:B------:R-:W-:Y:S05]  /*10b0*/  BRA.U !UP2, `(.L_x_18) ;  /* 0x000000010ad47547 */ /* 0x000fea000b800000 */
[----:B------:R-:W1:Y:S01]  /*10c0*/  LDCU.128 UR12, c[0x0][0xb10] ;  /* 0x00016200ff0c77ac */ /* 0x000e620008000c00 */
[----:B------:R-:W2:Y:S01]  /*10d0*/  LDCU UR6, c[0x0][0x370] ;  /* 0x00006e00ff0677ac */ /* 0x000ea20008000800 */
[----:B------:R-:W3:Y:S01]  /*10e0*/  LDCU UR5, c[0x0][0x374] ;  /* 0x00006e80ff0577ac */ /* 0x000ee20008000800 */
[----:B------:R-:W4:Y:S01]  /*10f0*/  LDCU UR24, c[0x0][0xb0c] ;  /* 0x00016180ff1877ac */ /* 0x000f220008000800 */
[----:B------:R-:W4:Y:S01]  /*1100*/  LDCU UR4, c[0x0][0xb20] ;  /* 0x00016400ff0477ac */ /* 0x000f220008000800 */
[----:B------:R-:W4:Y:S01]  /*1110*/  LDCU.64 UR8, c[0x0][0xb28] ;  /* 0x00016500ff0877ac */ /* 0x000f220008000a00 */
[----:B-1----:R-:W-:Y:S02]  /*1120*/  UISETP.NE.AND UP0, UPT, UR14, 0x1, UPT ;  /* 0x000000010e00788c */ /* 0x002fe4000bf05270 */
[----:B---3--:R-:W-:Y:S02]  /*1130*/  UIMAD.WIDE.U32 UR10, UR5, UR15, URZ ;  /* 0x0000000f050a72a5 */ /* 0x008fe4000f8e00ff */
[----:B--2---:R-:W-:-:S02]  /*1140*/  UIMAD.WIDE.U32 UR18, UR6, UR12, URZ ;  /* 0x0000000c061272a5 */ /* 0x004fc4000f8e00ff */
[----:B----4-:R-:W-:Y:S02]  /*1150*/  UISETP.NE.AND UP1, UPT, UR24, 0x1, UPT ;  /* 0x000000011800788c */ /* 0x010fe4000bf25270 */
[----:B------:R-:W-:Y:S01]  /*1160*/  UISETP.NE.AND UP2, UPT, UR23, 0x1, UPT ;  /* 0x000000011700788c */ /* 0x000fe2000bf45270 */
[----:B------:R-:W-:Y:S02]  /*1170*/  UMOV UR10, UR11 ;  /* 0x0000000b000a7c82 */ /* 0x000fe40008000000 */
[----:B------:R-:W-:Y:S01]  /*1180*/  UMOV UR18, UR19 ;  /* 0x0000001300127c82 */ /* 0x000fe20008000000 */
[----:B------:R-:W-:Y:S02]  /*1190*/  @UP0 USHF.R.U32.HI UR5, URZ, UR4, UR10 ;  /* 0x00000004ff050299 */ /* 0x000fe4000801160a */
[----:B------:R-:W-:Y:S02]  /*11a0*/  UIMAD.WIDE.U32 UR20, UR45, UR15, URZ ;  /* 0x0000000f2d1472a5 */ /* 0x000fe4000f8e00ff */
[----:B------:R-:W-:-:S02]  /*11b0*/  UIMAD.WIDE.U32 UR10, UR5, UR8, URZ ;  /* 0x00000008050a72a5 */ /* 0x000fc4000f8e00ff */
[----:B------:R-:W-:Y:S02]  /*11c0*/  @UP1 USHF.R.U32.HI UR6, URZ, UR13, UR18 ;  /* 0x0000000dff061299 */ /* 0x000fe40008011612 */
[----:B------:R-:W-:Y:S02]  /*11d0*/  UIMAD.WIDE.U32 UR16, UR46, UR12, URZ ;  /* 0x0000000c2e1072a5 */ /* 0x000fe4000f8e00ff */
[----:B------:R-:W-:Y:S01]  /*11e0*/  UIMAD.WIDE.U32 UR18, UR6, UR8, URZ ;  /* 0x00000008061272a5 */ /* 0x000fe2000f8e00ff */
[----:B------:R-:W-:Y:S01]  /*11f0*/  UMOV UR20, UR21 ;  /* 0x0000001500147c82 */ /* 0x000fe20008000000 */
[----:B------:R-:W-:Y:S01]  /*1200*/  UMOV UR10, UR11 ;  /* 0x0000000b000a7c82 */ /* 0x000fe20008000000 */
[----:B------:R-:W-:Y:S02]  /*1210*/  USHF.R.U32.HI UR20, URZ, UR4, UR20 ;  /* 0x00000004ff147299 */ /* 0x000fe40008011614 */
[----:B------:R-:W-:Y:S02]  /*1220*/  @UP2 USHF.R.U32.HI UR5, URZ, UR9, UR10 ;  /* 0x00000009ff052299 */ /* 0x000fe4000801160a */
[----:B------:R-:W-:Y:S01]  /*1230*/  UMOV UR7, UR19 ;  /* 0x0000001300077c82 */ /* 0x000fe20008000000 */
[----:B------:R-:W-:Y:S01]  /*1240*/  UMOV UR16, UR17 ;  /* 0x0000001100107c82 */ /* 0x000fe20008000000 */
[----:B------:R-:W-:-:S02]  /*1250*/  @UP2 USHF.R.U32.HI UR6, URZ, UR9, UR7 ;  /* 0x00000009ff062299 */ /* 0x000fc40008011607 */
[----:B------:R-:W-:Y:S02]  /*1260*/  USHF.R.U32.HI UR13, URZ, UR13, UR16 ;  /* 0x0000000dff0d7299 */ /* 0x000fe40008011610 */
[----:B------:R-:W-:Y:S02]  /*1270*/  USEL UR4, UR45, UR20, !UP0 ;  /* 0x000000142d047287 */ /* 0x000fe4000c000000 */
[----:B------:R-:W-:Y:S02]  /*1280*/  UIMAD UR7, UR5, UR23, URZ ;  /* 0x00000017050772a4 */ /* 0x000fe4000f8e02ff */
[----:B------:R-:W-:Y:S02]  /*1290*/  USEL UR5, UR46, UR13, !UP1 ;  /* 0x0000000d2e057287 */ /* 0x000fe4000c800000 */
[----:B------:R-:W-:Y:S02]  /*12a0*/  UIMAD UR12, UR6, UR23, URZ ;  /* 0x00000017060c72a4 */ /* 0x000fe4000f8e02ff */
[----:B------:R-:W-:-:S02]  /*12b0*/  UISETP.GE.AND UP0, UPT, UR4, UR7, UPT ;  /* 0x000000070400728c */ /* 0x000fc4000bf06270 */
[----:B------:R-:W-:Y:S02]  /*12c0*/  UIMAD.WIDE.U32 UR10, UR4, UR8, URZ ;  /* 0x00000008040a72a5 */ /* 0x000fe4000f8e00ff */
[----:B------:R-:W-:Y:S02]  /*12d0*/  UISETP.GE.OR UP0, UPT, UR5, UR12, UP0 ;  /* 0x0000000c0500728c */ /* 0x000fe40008706670 */
[----:B------:R-:W-:Y:S02]  /*12e0*/  UIMAD.WIDE.U32 UR12, UR5, UR8, URZ ;  /* 0x00000008050c72a5 */ /* 0x000fe4000f8e00ff */
[----:B------:R-:W-:Y:S01]  /*12f0*/  UIADD3 UR10, UPT, UPT, -UR4, URZ, URZ ;  /* 0x000000ff040a7290 */ /* 0x000fe2000fffe1ff */
[----:B------:R-:W-:Y:S01]  /*1300*/  UMOV UR8, UR11 ;  /* 0x0000000b00087c82 */ /* 0x000fe20008000000 */
[----:B------:R-:W-:Y:S02]  /*1310*/  UIADD3 UR11, UPT, UPT, -UR5, URZ, URZ ;  /* 0x000000ff050b7290 */ /* 0x000fe4000fffe1ff */
[----:B------:R-:W-:-:S03]  /*1320*/  USHF.R.U32.HI UR8, URZ, UR9, UR8 ;  /* 0x00000009ff087299 */ /* 0x000fc60008011608 */
[----:B------:R-:W-:Y:S01]  /*1330*/  @!UP0 UMOV UR7, UR13 ;  /* 0x0000000d00078c82 */ /* 0x000fe20008000000 */
[----:B------:R-:W-:Y:S02]  /*1340*/  UIMAD UR45, UR14, UR10, UR45 ;  /* 0x0000000a0e2d72a4 */ /* 0x000fe4000f8e022d */
[----:B------:R-:W-:Y:S02]  /*1350*/  USEL UR8, UR4, UR8, !UP2 ;  /* 0x0000000804087287 */ /* 0x000fe4000d000000 */
[----:B------:R-:W-:Y:S02]  /*1360*/  @!UP0 USHF.R.U32.HI UR7, URZ, UR9, UR7 ;  /* 0x00000009ff078299 */ /* 0x000fe40008011607 */
[----:B------:R-:W-:Y:S02]  /*1370*/  UIADD3 UR9, UPT, UPT, -UR8, URZ, URZ ;  /* 0x000000ff08097290 */ /* 0x000fe4000fffe1ff */
[----:B------:R-:W-:Y:S02]  /*1380*/  @!UP0 USEL UR7, UR5, UR7, !UP2 ;  /* 0x0000000705078287 */ /* 0x000fe4000d000000 */
[----:B------:R-:W-:-:S02]  /*1390*/  UIMAD UR9, UR23, UR9, UR4 ;  /* 0x00000009170972a4 */ /* 0x000fc4000f8e0204 */
[----:B------:R-:W-:Y:S02]  /*13a0*/  @!UP0 UIADD3 UR8, UPT, UPT, UR8, -UR7, URZ ;  /* 0x8000000708088290 */ /* 0x000fe4000fffe0ff */
[----:B------:R-:W-:Y:S02]  /*13b0*/  @!UP0 UIMAD UR6, UR9, UR6, UR7 ;  /* 0x00000006090682a4 */ /* 0x000fe4000f8e0207 */
[----:B------:R-:W-:Y:S02]  /*13c0*/  @!UP0 UIMAD UR4, UR8, UR23, UR5 ;  /* 0x00000017080482a4 */ /* 0x000fe4000f8e0205 */
[----:B------:R-:W-:Y:S02]  /*13d0*/  UIMAD UR46, UR24, UR11, UR46 ;  /* 0x0000000b182e72a4 */ /* 0x000fe4000f8e022e */
[----:B------:R-:W-:Y:S01]  /*13e0*/  UIMAD UR45, UR4, UR14, UR45 ;  /* 0x0000000e042d72a4 */ /* 0x000fe2000f8e022d */
[----:B------:R-:W-:Y:S02]  /*13f0*/  @!UP0 UMOV UR5, UR6 ;  /* 0x0000000600058c82 */ /* 0x000fe40008000000 */
[----:B------:R-:W-:-:S12]  /*1400*/  UIMAD UR46, UR5, UR24, UR46 ;  /* 0x00000018052e72a4 */ /* 0x000fd8000f8e022e */
.L_x_18:
[----:B------:R-:W-:Y:S02]  /*1410*/  UISETP.NE.AND UP1, UPT, UR25, 0x1, UPT ;  /* 0x000000011900788c */ /* 0x000fe4000bf25270 */
[----:B------:R-:W-:Y:S02]  /*1420*/  UISETP.NE.AND UP0, UPT, UR22, 0x2, UPT ;  /* 0x000000021600788c */ /* 0x000fe4000bf05270 */
[----:B------:R-:W-:-:S05]  /*1430*/  ULOP3.LUT UR28, UR28, 0x800, URZ, 0xc0, !UPT ;  /* 0x000008001c1c7892 */ /* 0x000fca000f8ec0ff */
[----:B------:R-:W-:Y:S07]  /*1440*/  BRA.U UP1, `(.L_x_19) ;  /* 0x0000000101447547 */ /* 0x000fee000b800000 */
[----:B------:R-:W1:Y:S01]  /*1450*/  LDCU.128 UR8, c[0x0][0xb10] ;  /* 0x00016200ff0877ac */ /* 0x000e620008000c00 */
[----:B------:R-:W2:Y:S01]  /*1460*/  LDCU UR12, c[0x0][0xb0c] ;  /* 0x00016180ff0c77ac */ /* 0x000ea20008000800 */
[----:B------:R-:W3:Y:S01]  /*1470*/  LDCU UR13, c[0x0][0xb20] ;  /* 0x00016400ff0d77ac */ /* 0x000ee20008000800 */
[----:B-1----:R-:W-:Y:S02]  /*1480*/  UIMAD.WIDE.U32 UR6, UR46, UR8, URZ ;  /* 0x000000082e0672a5 */ /* 0x002fe4000f8e00ff */
[----:B------:R-:W-:Y:S02]  /*1490*/  UIMAD.WIDE.U32 UR4, UR45, UR11, URZ ;  /* 0x0000000b2d0472a5 */ /* 0x000fe4000f8e00ff */
[----:B--2---:R-:W-:Y:S02]  /*14a0*/  UISETP.NE.AND UP2, UPT, UR12, 0x1, UPT ;  /* 0x000000010c00788c */ /* 0x004fe4000bf45270 */
[----:B------:R-:W-:Y:S01]  /*14b0*/  UISETP.NE.AND UP1, UPT, UR10, 0x1, UPT ;  /* 0x000000010a00788c */ /* 0x000fe2000bf25270 */
[----:B------:R-:W-:-:S02]  /*14c0*/  UMOV UR6, UR7 ;  /* 0x0000000700067c82 */ /* 0x000fc40008000000 */
[----:B------:R-:W-:Y:S01]  /*14d0*/  UMOV UR4, UR5 ;  /* 0x0000000500047c82 */ /* 0x000fe20008000000 */
[----:B------:R-:W-:Y:S02]  /*14e0*/  USHF.R.U32.HI UR6, URZ, UR9, UR6 ;  /* 0x00000009ff067299 */ /* 0x000fe40008011606 */
[----:B---3--:R-:W-:Y:S02]  /*14f0*/  USHF.R.U32.HI UR4, URZ, UR13, UR4 ;  /* 0x0000000dff047299 */ /* 0x008fe40008011604 */
[----:B------:R-:W-:Y:S02]  /*1500*/  USEL UR5, UR46, UR6, !UP2 ;  /* 0x000000062e057287 */ /* 0x000fe4000d000000 */
[----:B------:R-:W-:-:S04]  /*1510*/  USEL UR4, UR45, UR4, !UP1 ;  /* 0x000000042d047287 */ /* 0x000fc8000c800000 */
[----:B------:R-:W-:Y:S02]  /*1520*/  UIADD3 UR6, UPT, UPT, UR5, -UR4, URZ ;  /* 0x8000000405067290 */ /* 0x000fe4000fffe0ff */
[----:B------:R-:W-:Y:S02]  /*1530*/  UIADD3 UR4, UPT, UPT, -UR5, UR4, URZ ;  /* 0x0000000405047290 */ /* 0x000fe4000fffe1ff */
[----:B------:R-:W-:Y:S02]  /*1540*/  UIMAD UR45, UR6, UR10, UR45 ;  /* 0x0000000a062d72a4 */ /* 0x000fe4000f8e022d */
[----:B------:R-:W-:-:S12]  /*1550*/  UIMAD UR46, UR4, UR12, UR46 ;  /* 0x0000000c042e72a4 */ /* 0x000fd8000f8e022e */
.L_x_19:
[----:B------:R-:W-:Y:S05]  /*1560*/  BRA.U !UP5, `(.L_x_20) ;  /* 0x000000010d0c7547 */ /* 0x000fea000b800000 */
[----:B------:R-:W-:Y:S01]  /*1570*/  UCGABAR_WAIT ;  /* 0x0000000000007dc7 */ /* 0x000fe20008000000 */
[----:B------:R-:W-:Y:S01]  /*1580*/  CCTL.IVALL ;  /* 0x00000000ff00798f */ /* 0x000fe20002000000 */
[----:B------:R-:W-:Y:S05]  /*1590*/  BRA `(.L_x_21) ;  /* 0x0000000000047947 */ /* 0x000fea0003800000 */
.L_x_20:
[----:B------:R-:W-:Y:S06]  /*15a0*/  BAR.SYNC.DEFER_BLOCKING 0x0 ;  /* 0x0000000000007b1d */ /* 0x000fec0000010000 */
.L_x_21:
[----:B------:R-:W-:Y:S05]  /*15b0*/  BRA.U UP0, `(.L_x_22) ;  /* 0x0000001100ac7547 */ /* 0x000fea000b800000 */
[----:B------:R-:W1:Y:S01]  /*15c0*/  LDCU UR6, c[0x0][0x38c] ;  /* 0x00007180ff0677ac */ /* 0x000e620008000800 */
[----:B------:R-:W-:Y:S01]  /*15d0*/  PLOP3.LUT P1, PT, PT, PT, UP3, 0x80, 0x8 ;  /* 0x000000000008781c */ /* 0x000fe20003f2f038 */
[----:B------:R-:W-:Y:S01]  /*15e0*/  IMAD.MOV.U32 R12, RZ, RZ, 0x1 ;  /* 0x00000001ff0c7424 */ /* 0x000fe200078e00ff */
[----:B------:R-:W-:Y:S01]  /*15f0*/  ISETP.EQ.OR P2, PT, R0, RZ, P3 ;  /* 0x000000ff0000720c */ /* 0x000fe20001f42670 */
[----:B------:R-:W-:Y:S01]  /*1600*/  UMOV UR7, 0x400 ;  /* 0x0000040000077882 */ /* 0x000fe20000000000 */
[----:B------:R-:W-:Y:S01]  /*1610*/  UISETP.NE.AND UP1, UPT, UR22, URZ, UPT ;  /* 0x000000ff1600728c */ /* 0x000fe2000bf25270 */
[----:B------:R-:W-:Y:S01]  /*1620*/  PLOP3.LUT P1, PT, P1, PT, PT, 0x8, 0x80 ;  /* 0x000000000080781c */ /* 0x000fe20000f2e170 */
[----:B------:R-:W-:Y:S01]  /*1630*/  ULEA UR7, UR61, UR7, 0x18 ;  /* 0x000000073d077291 */ /* 0x000fe2000f8ec0ff */
[----:B------:R-:W-:Y:S01]  /*1640*/  CS2R R10, SRZ ;  /* 0x00000000000a7805 */ /* 0x000fe2000001ff00 */
[----:B------:R-:W-:Y:S01]  /*1650*/  IMAD.MOV.U32 R9, RZ, RZ, RZ ;  /* 0x000000ffff097224 */ /* 0x000fe200078e00ff */
[----:B------:R-:W2:Y:S01]  /*1660*/  LDCU UR41, c[0x0][0x370] ;  /* 0x00006e00ff2977ac */ /* 0x000ea20008000800 */
[----:B------:R-:W-:Y:S01]  /*1670*/  IMAD.MOV.U32 R8, RZ, RZ, 0x1 ;  /* 0x00000001ff087424 */ /* 0x000fe200078e00ff */
[----:B------:R-:W3:Y:S01]  /*1680*/  LDCU.64 UR26, c[0x0][0x348] ;  /* 0x00006900ff1a77ac */ /* 0x000ee20008000a00 */
[----:B-1----:R-:W-:-:S02]  /*1690*/  UIADD3 UR5, UPT, UPT, UR6, 0x1f, URZ ;  /* 0x0000001f06057890 */ /* 0x002fc4000fffe0ff */
[----:B------:R-:W-:Y:S02]  /*16a0*/  USHF.R.U32.HI UR47, URZ, 0x5, UR28 ;  /* 0x00000005ff2f7899 */ /* 0x000fe4000801161c */
[----:B------:R-:W-:Y:S02]  /*16b0*/  USHF.R.S32.HI UR4, URZ, 0x1f, UR5 ;  /* 0x0000001fff047899 */ /* 0x000fe40008011405 */
[----:B------:R-:W-:Y:S02]  /*16c0*/  UIADD3 UR48, UPT, UPT, UR6, 0x3e, URZ ;  /* 0x0000003e06307890 */ /* 0x000fe4000fffe0ff */
[----:B------:R-:W-:Y:S01]  /*16d0*/  ULEA.HI UR4, UR4, UR5, URZ, 0x5 ;  /* 0x0000000504047291 */ /* 0x000fe2000f8f28ff */
[----:B------:R-:W1:Y:S03]  /*16e0*/  LDCU UR39, c[0x0][0x374] ;  /* 0x00006e80ff2777ac */ /* 0x000e660008000800 */
[----:B------:R-:W-:-:S02]  /*16f0*/  USHF.R.S32.HI UR43, URZ, 0x5, UR4 ;  /* 0x00000005ff2b7899 */ /* 0x000fc40008011404 */
[----:B------:R-:W-:Y:S02]  /*1700*/  UIADD3 UR4, UPT, UPT, UR6, -0x1, URZ ;  /* 0xffffffff06047890 */ /* 0x000fe4000fffe0ff */
[----:B------:R-:W-:Y:S02]  /*1710*/  UISETP.LT.U32.AND UP0, UPT, UR43, 0x4, UPT ;  /* 0x000000042b00788c */ /* 0x000fe4000bf01070 */
[----:B------:R-:W-:Y:S02]  /*1720*/  UISETP.GE.U32.AND UP2, UPT, UR4, -0x3f, UPT ;  /* 0xffffffc10400788c */ /* 0x000fe4000bf46070 */
[----:B------:R-:W-:Y:S02]  /*1730*/  USEL UR42, UR43, 0x4, UP0 ;  /* 0x000000042b2a7887 */ /* 0x000fe40008000000 */
[----:B------:R-:W-:Y:S02]  /*1740*/  USEL UR24, UR34, 0x2, UP1 ;  /* 0x0000000222187887 */ /* 0x000fe40008800000 */
[----:B------:R-:W-:-:S02]  /*1750*/  UIADD3 UR21, UPT, UPT, UR42, -0x1, URZ ;  /* 0xffffffff2a157890 */ /* 0x000fc4000fffe0ff */
[----:B------:R-:W-:Y:S02]  /*1760*/  UIADD3 UR29, UPT, UPT, UR7, 0x4400, UR28 ;  /* 0x00004400071d7890 */ /* 0x000fe4000fffe01c */
[----:B------:R-:W-:Y:S02]  /*1770*/  UIADD3 UR44, UPT, UPT, UR43, -UR42, URZ ;  /* 0x8000002a2b2c7290 */ /* 0x000fe4000fffe0ff */
[----:B------:R-:W-:Y:S01]  /*1780*/  @UP2 UIADD3 UR21, UPT, UPT, UR42, URZ, URZ ;  /* 0x000000ff2a152290 */ /* 0x000fe2000fffe0ff */
[----:B------:R-:W-:-:S03]  /*1790*/  UMOV UR5, URZ ;  /* 0x000000ff00057c82 */ /* 0x000fc60008000000 */
[----:B-123--:R-:W-:-:S12]  /*17a0*/  UIADD3 UR21, UPT, UPT, UR21, 0x1, URZ ;  /* 0x0000000115157890 */ /* 0x00efd8000fffe0ff */
.L_x_42:
[----:B------:R-:W-:-:S09]  /*17b0*/  UISETP.NE.AND UP0, UPT, UR61, URZ, UPT ;  /* 0x000000ff3d00728c */ /* 0x000fd2000bf05270 */
[----:B------:R-:W-:Y:S05]  /*17c0*/  BRA.U UP0, `(.L_x_23) ;  /* 0x0000000100287547 */ /* 0x000fea000b800000 */
[----:B------:R-:W-:Y:S02]  /*17d0*/  LEA R0, R9, UR7, 0x3 ;  /* 0x0000000709007c11 */ /* 0x000fe4000f8e18ff */
[----:B------:R-:W-:-:S04]  /*17e0*/  SHF.L.U32 R2, R8, 0x1f, RZ ;  /* 0x0000001f08027819 */ /* 0x000fc800000006ff */
[----:B------:R-:W1:Y:S02]  /*17f0*/  SYNCS.PHASECHK.TRANS64.TRYWAIT P0, [R0+URZ+0xd0], R2 ;  /* 0x0000d002000075a7 */ /* 0x000e6400080011ff */
[----:B-1----:R-:W-:Y:S05]  /*1800*/  @!P0 BRA `(.L_x_24) ;  /* 0x0000005400788947 */ /* 0x002fea0003800000 */
.L_x_102:
[----:B------:R-:W-:Y:S01]  /*1810*/  VIADD R9, R9, 0x1 ;  /* 0x0000000109097836 */ /* 0x000fe20000000000 */
[----:B------:R1:W-:Y:S04]  /*1820*/  SYNCS.ARRIVE.TRANS64.A1T0 RZ, [R0+URZ+0xc0], RZ ;  /* 0x0000c0ff00ff79a7 */ /* 0x0003e800081000ff */
[----:B------:R-:W-:-:S04]  /*1830*/  ISETP.NE.AND P0, PT, R9, 0x2, PT ;  /* 0x000000020900780c */ /* 0x000fc80003f05270 */
[----:B------:R-:W-:Y:S02]  /*1840*/  SEL R9, R9, RZ, P0 ;  /* 0x000000ff09097207 */ /* 0x000fe40000000000 */
[----:B-1----:R-:W-:-:S04]  /*1850*/  SEL R0, RZ, 0x1, P0 ;  /* 0x00000001ff007807 */ /* 0x002fc80000000000 */
[----:B------:R-:W-:-:S07]  /*1860*/  LOP3.LUT R8, R8, R0, RZ, 0x3c, !PT ;  /* 0x0000000008087212 */ /* 0x000fce00078e3cff */
.L_x_23:
[----:B------:R-:W-:Y:S01]  /*1870*/  ULEA UR4, UR5, UR7, 0x3 ;  /* 0x0000000705047291 */ /* 0x000fe2000f8e18ff */
[----:B------:R-:W-:Y:S01]  /*1880*/  SHF.L.U32 R0, R12, 0x1f, RZ ;  /* 0x0000001f0c007819 */ /* 0x000fe200000006ff */
[----:B------:R-:W-:Y:S02]  /*1890*/  UISETP.GE.U32.AND UP0, UPT, UR48, 0x3f, UPT ;  /* 0x0000003f3000788c */ /* 0x000fe4000bf06070 */
[----:B------:R-:W-:Y:S02]  /*18a0*/  USHF.L.U32 UR11, UR45, 0x6, URZ ;  /* 0x000000062d0b7899 */ /* 0x000fe400080006ff */
[----:B------:R-:W-:Y:S01]  /*18b0*/  ULEA UR35, UR46, UR47, 0x7 ;  /* 0x0000002f2e237291 */ /* 0x000fe2000f8e38ff */
[----:B------:R-:W-:Y:S02]  /*18c0*/  UMOV UR13, URZ ;  /* 0x000000ff000d7c82 */ /* 0x000fe40008000000 */
[----:B------:R1:W2:Y:S02]  /*18d0*/  SYNCS.PHASECHK.TRANS64.TRYWAIT P0, [UR4+0x20], R0 ;  /* 0x00002000ff0075a7 */ /* 0x0002a40008001104 */
[----:B------:R-:W-:Y:S07]  /*18e0*/  BRA.U !UP0, `(.L_x_25) ;  /* 0x0000000108bc7547 */ /* 0x000fee000b800000 */
[----:B------:R-:W-:Y:S01]  /*18f0*/  UMOV UR6, URZ ;  /* 0x000000ff00067c82 */ /* 0x000fe20008000000 */
[----:B------:R-:W-:-:S05]  /*1900*/  UMOV UR4, UR5 ;  /* 0x0000000500047c82 */ /* 0x000fca0008000000 */
.L_x_31:
[----:B------:R-:W-:Y:S01]  /*1910*/  ULEA UR33, UR4, UR7, 0x3 ;  /* 0x0000000704217291 */ /* 0x000fe2000f8e18ff */
[----:B--2---:R-:W-:Y:S01]  /*1920*/  @!P3 MOV R2, 0x1800 ;  /* 0x000018000002b802 */ /* 0x004fe20000000f00 */
[----:B--2-4-:R-:W-:Y:S10]  /*1930*/  @P0 BRA `(.L_x_26) ;  /* 0x00000000000c0947 */ /* 0x014ff40003800000 */
[----:B------:R-:W-:-:S04]  /*1940*/  SHF.L.U32 R3, R12, 0x1f, RZ ;  /* 0x0000001f0c037819 */ /* 0x000fc800000006ff */
[----:B------:R-:W2:Y:S02]  /*1950*/  SYNCS.PHASECHK.TRANS64.TRYWAIT P0, [UR33+0x20], R3 ;  /* 0x00002003ff0075a7 */ /* 0x000ea40008001121 */
[----:B--2---:R-:W-:Y:S05]  /*1960*/  @!P0 BRA `(.L_x_27) ;  /* 0x0000005400348947 */ /* 0x004fea0003800000 */
.L_x_26:
[----:B------:R2:W-:Y:S01]  /*1970*/  @!P3 SYNCS.ARRIVE.TRANS64 RZ, [UR33], R2 ;  /* 0x00000002ffffb9a7 */ /* 0x0005e20008000021 */
[----:B------:R-:W-:-:S04]  /*1980*/  ULOP3.LUT UR5, UR24, 0x2, URZ, 0xfc, !UPT ;  /* 0x0000000218057892 */ /* 0x000fc8000f8efcff */
[----:B------:R-:W-:-:S09]  /*1990*/  UISETP.NE.AND UP0, UPT, UR5, 0x2, UPT ;  /* 0x000000020500788c */ /* 0x000fd2000bf05270 */
[----:B------:R-:W-:Y:S05]  /*19a0*/  BRA.U UP0, `(.L_x_28) ;  /* 0x0000000100047547 */ /* 0x000fea000b800000 */
[----:B------:R-:W-:Y:S05]  /*19b0*/  BPT.TRAP 0x1 ;  /* 0x000000040000795c */ /* 0x000fea0000300000 */
.L_x_28:
[----:B------:R-:W-:Y:S04]  /*19c0*/  BSSY.RECONVERGENT B0, `(.L_x_29) ;  /* 0x0000003000007945 */ /* 0x000fe80003800200 */
[----:B------:R-:W-:Y:S05]  /*19d0*/  @P2 BRA `(.L_x_30) ;  /* 0x0000000000042947 */ /* 0x000fea0003800000 */
[----:B------:R-:W-:Y:S05]  /*19e0*/  BPT.TRAP 0x1 ;  /* 0x000000040000795c */ /* 0x000fea0000300000 */
.L_x_30:
[----:B------:R-:W-:Y:S05]  /*19f0*/  BSYNC.RECONVERGENT B0 ;  /* 0x0000000000007941 */ /* 0x000fea0003800200 */
.L_x_29:
[----:B------:R-:W-:Y:S02]  /*1a00*/  UIADD3 UR5, UPT, UPT, UR4, 0x1, URZ ;  /* 0x0000000104057890 */ /* 0x000fe4000fffe0ff */
[----:B------:R-:W-:Y:S02]  /*1a10*/  ULEA UR32, UR4, UR28, 0xc ;  /* 0x0000001c04207291 */ /* 0x000fe4000f8e60ff */
[----:B------:R-:W-:Y:S02]  /*1a20*/  UISETP.NE.AND UP0, UPT, UR5, 0x4, UPT ;  /* 0x000000040500788c */ /* 0x000fe4000bf05270 */
[----:B------:R-:W-:Y:S02]  /*1a30*/  UIADD3 UR16, UP1, UPT, UR26, 0x80, URZ ;  /* 0x000000801a107890 */ /* 0x000fe4000ff3e0ff */
[----:B------:R-:W-:Y:S02]  /*1a40*/  USEL UR9, URZ, 0x1, UP0 ;  /* 0x00000001ff097887 */ /* 0x000fe40008000000 */
[----:B------:R-:W-:-:S02]  /*1a50*/  USEL UR5, UR5, URZ, UP0 ;  /* 0x000000ff05057287 */ /* 0x000fc40008000000 */
[----:B------:R-:W-:Y:S02]  /*1a60*/  UIADD3 UR14, UP0, UPT, UR26, 0x180, URZ ;  /* 0x000001801a0e7890 */ /* 0x000fe4000ff1e0ff */
[----:B------:R-:W-:Y:S01]  /*1a70*/  ULEA UR8, UR5, UR7, 0x3 ;  /* 0x0000000705087291 */ /* 0x000fe2000f8e18ff */
[----:B------:R-:W-:Y:S01]  /*1a80*/  LOP3.LUT R12, R12, UR9, RZ, 0x3c, !PT ;  /* 0x000000090c0c7c12 */ /* 0x000fe2000f8e3cff */
[----:B------:R-:W-:Y:S02]  /*1a90*/  USHF.L.U32 UR34, UR6, 0x5, URZ ;  /* 0x0000000506227899 */ /* 0x000fe400080006ff */
[----:B------:R-:W-:Y:S01]  /*1aa0*/  UIADD3.X UR17, UPT, UPT, URZ, UR27, URZ, UP1, !UPT ;  /* 0x0000001bff117290 */ /* 0x000fe20008ffe4ff */
[----:B-1----:R-:W-:Y:S01]  /*1ab0*/  SHF.L.U32 R0, R12, 0x1f, RZ ;  /* 0x0000001f0c007819 */ /* 0x002fe200000006ff */
[----:B------:R-:W-:Y:S02]  /*1ac0*/  UIADD3 UR32, UPT, UPT, UR7, 0x4400, UR32 ;  /* 0x0000440007207890 */ /* 0x000fe4000fffe020 */
[----:B------:R-:W-:Y:S01]  /*1ad0*/  UIADD3.X UR15, UPT, UPT, URZ, UR27, URZ, UP0, !UPT ;  /* 0x0000001bff0f7290 */ /* 0x000fe200087fe4ff */
[----:B------:R3:W4:Y:S01]  /*1ae0*/  SYNCS.PHASECHK.TRANS64.TRYWAIT P0, [UR8+0x20], R0 ;  /* 0x00002000ff0075a7 */ /* 0x0007220008001108 */
[----:B------:R-:W-:Y:S01]  /*1af0*/  ULEA UR8, UR4, UR7, 0xb ;  /* 0x0000000704087291 */ /* 0x000fe2000f8e58ff */
[----:B------:R-:W-:Y:S01]  /*1b00*/  UMOV UR13, 0x30000 ;  /* 0x00030000000d7882 */ /* 0x000fe20000000000 */
[----:B------:R-:W-:-:S02]  /*1b10*/  UMOV UR18, 0x0 ;  /* 0x0000000000127882 */ /* 0x000fc40000000000 */
[----:B------:R-:W-:Y:S01]  /*1b20*/  UIADD3 UR8, UPT, UPT, UR8, 0x8400, URZ ;  /* 0x0000840008087890 */ /* 0x000fe2000fffe0ff */
[----:B------:R-:W-:Y:S01]  /*1b30*/  UMOV UR19, 0x10000000 ;  /* 0x1000000000137882 */ /* 0x000fe20000000000 */
[----:B------:R-:W-:Y:S01]  /*1b40*/  UMOV UR12, UR36 ;  /* 0x00000024000c7c82 */ /* 0x000fe20008000000 */
[----:B------:R-:W-:Y:S01]  /*1b50*/  UMOV UR9, UR33 ;  /* 0x0000002100097c82 */ /* 0x000fe20008000000 */
[----:B------:R-:W-:Y:S01]  /*1b60*/  UMOV UR10, UR34 ;  /* 0x00000022000a7c82 */ /* 0x000fe20008000000 */
[----:B------:R1:W-:Y:S01]  /*1b70*/  UTMALDG.3D.MULTICAST [UR32], [UR16], UR13, desc[UR18] ;  /* 0x00001220100073b4 */ /* 0x0003e2000801180d */
[----:B------:R-:W-:Y:S01]  /*1b80*/  UIADD3 UR6, UPT, UPT, UR6, 0x1, URZ ;  /* 0x0000000106067890 */ /* 0x000fe2000fffe0ff */
[----:B------:R-:W-:-:S03]  /*1b90*/  UMOV UR4, UR5 ;  /* 0x0000000500047c82 */ /* 0x000fc60008000000 */
[----:B------:R-:W-:Y:S01]  /*1ba0*/  UISETP.NE.AND UP0, UPT, UR6, UR21, UPT ;  /* 0x000000150600728c */ /* 0x000fe2000bf05270 */
[----:B------:R3:W-:Y:S01]  /*1bb0*/  UTMALDG.3D [UR8], [UR14], desc[UR18] ;  /* 0x000012080e0075b4 */ /* 0x0007e20008011000 */
[----:B-1----:R-:W-:-:S07]  /*1bc0*/  UMOV UR13, UR21 ;  /* 0x00000015000d7c82 */ /* 0x002fce0008000000 */
[----:B---3--:R-:W-:Y:S05]  /*1bd0*/  BRA.U UP0, `(.L_x_31) ;  /* 0xfffffffd004c7547 */ /* 0x008fea000b83ffff */
.L_x_25:
[----:B------:R-:W-:Y:S01]  /*1be0*/  ULEA UR4, UR5, UR7, 0x3 ;  /* 0x0000000705047291 */ /* 0x000fe2000f8e18ff */
[----:B-1----:R-:W-:Y:S01]  /*1bf0*/  SHF.L.U32 R0, R12, 0x1f, RZ ;  /* 0x0000001f0c007819 */ /* 0x002fe200000006ff */
[----:B------:R-:W-:Y:S01]  /*1c00*/  @!P1 SYNCS.ARRIVE.TRANS64.A1T0 RZ, [UR7+0x58], RZ ;  /* 0x000058ffffff99a7 */ /* 0x000fe20008100007 */
[----:B------:R-:W-:-:S06]  /*1c10*/  UISETP.GT.AND UP0, UPT, UR43, UR42, UPT ;  /* 0x0000002a2b00728c */ /* 0x000fcc000bf04270 */
[----:B--2-4-:R1:W2:Y:S03]  /*1c20*/  SYNCS.PHASECHK.TRANS64.TRYWAIT P0, [UR4+0x20], R0 ;  /* 0x00002000ff0075a7 */ /* 0x0142a60008001104 */
[----:B------:R-:W-:Y:S05]  /*1c30*/  BRA.U !UP0, `(.L_x_32) ;  /* 0x0000000108bc7547 */ /* 0x000fea000b800000 */
[----:B------:R-:W-:Y:S01]  /*1c40*/  UIADD3 UR25, UPT, UPT, UR44, UR13, URZ ;  /* 0x0000000d2c197290 */ /* 0x000fe2000fffe0ff */
[----:B------:R-:W-:-:S11]  /*1c50*/  UMOV UR4, UR5 ;  /* 0x0000000500047c82 */ /* 0x000fd60008000000 */
.L_x_38:
[----:B------:R-:W-:Y:S01]  /*1c60*/  ULEA UR17, UR4, UR7, 0x3 ;  /* 0x0000000704117291 */ /* 0x000fe2000f8e18ff */
[----:B--2---:R-:W-:Y:S01]  /*1c70*/  @!P3 MOV R2, 0x1800 ;  /* 0x000018000002b802 */ /* 0x004fe20000000f00 */
[----:B--2-4-:R-:W-:Y:S10]  /*1c80*/  @P0 BRA `(.L_x_33) ;  /* 0x00000000000c0947 */ /* 0x014ff40003800000 */
[----:B------:R-:W-:-:S04]  /*1c90*/  SHF.L.U32 R3, R12, 0x1f, RZ ;  /* 0x0000001f0c037819 */ /* 0x000fc800000006ff */
[----:B------:R-:W2:Y:S02]  /*1ca0*/  SYNCS.PHASECHK.TRANS64.TRYWAIT P0, [UR17+0x20], R3 ;  /* 0x00002003ff0075a7 */ /* 0x000ea40008001111 */
[----:B--2---:R-:W-:Y:S05]  /*1cb0*/  @!P0 BRA `(.L_x_34) ;  /* 0x0000005000788947 */ /* 0x004fea0003800000 */
.L_x_33:
[----:B------:R2:W-:Y:S01]  /*1cc0*/  @!P3 SYNCS.ARRIVE.TRANS64 RZ, [UR17], R2 ;  /* 0x00000002ffffb9a7 */ /* 0x0005e20008000011 */
[----:B------:R-:W-:-:S04]  /*1cd0*/  ULOP3.LUT UR5, UR24, 0x2, URZ, 0xfc, !UPT ;  /* 0x0000000218057892 */ /* 0x000fc8000f8efcff */
[----:B------:R-:W-:-:S09]  /*1ce0*/  UISETP.NE.AND UP0, UPT, UR5, 0x2, UPT ;  /* 0x000000020500788c */ /* 0x000fd2000bf05270 */
[----:B------:R-:W-:Y:S05]  /*1cf0*/  BRA.U UP0, `(.L_x_35) ;  /* 0x0000000100047547 */ /* 0x000fea000b800000 */
[----:B------:R-:W-:Y:S05]  /*1d00*/  BPT.TRAP 0x1 ;  /* 0x000000040000795c */ /* 0x000fea0000300000 */
.L_x_35:
[----:B------:R-:W-:Y:S04]  /*1d10*/  BSSY.RECONVERGENT B0, `(.L_x_36) ;  /* 0x0000003000007945 */ /* 0x000fe80003800200 */
[----:B------:R-:W-:Y:S05]  /*1d20*/  @P2 BRA `(.L_x_37) ;  /* 0x0000000000042947 */ /* 0x000fea0003800000 */
[----:B------:R-:W-:Y:S05]  /*1d30*/  BPT.TRAP 0x1 ;  /* 0x000000040000795c */ /* 0x000fea0000300000 */
.L_x_37:
[----:B------:R-:W-:Y:S05]  /*1d40*/  BSYNC.RECONVERGENT B0 ;  /* 0x0000000000007941 */ /* 0x000fea0003800200 */
.L_x_36:
[----:B------:R-:W-:Y:S02]  /*1d50*/  UIADD3 UR5, UPT, UPT, UR4, 0x1, URZ ;  /* 0x0000000104057890 */ /* 0x000fe4000fffe0ff */
[----:B------:R-:W-:Y:S02]  /*1d60*/  UIADD3 UR14, UP1, UPT, UR26, 0x80, URZ ;  /* 0x000000801a0e7890 */ /* 0x000fe4000ff3e0ff */
[----:B------:R-:W-:Y:S02]  /*1d70*/  UISETP.NE.AND UP0, UPT, UR5, 0x4, UPT ;  /* 0x000000040500788c */ /* 0x000fe4000bf05270 */
[----:B------:R-:W-:Y:S02]  /*1d80*/  USHF.L.U32 UR18, UR13, 0x5, URZ ;  /* 0x000000050d127899 */ /* 0x000fe400080006ff */
[----:B------:R-:W-:Y:S02]  /*1d90*/  USEL UR8, URZ, 0x1, UP0 ;  /* 0x00000001ff087887 */ /* 0x000fe40008000000 */
[----:B------:R-:W-:-:S02]  /*1da0*/  USEL UR5, UR5, URZ, UP0 ;  /* 0x000000ff05057287 */ /* 0x000fc40008000000 */
[----:B------:R-:W-:Y:S02]  /*1db0*/  UIADD3 UR22, UP0, UPT, UR26, 0x180, URZ ;  /* 0x000001801a167890 */ /* 0x000fe4000ff1e0ff */
[----:B------:R-:W-:Y:S01]  /*1dc0*/  LOP3.LUT R12, R12, UR8, RZ, 0x3c, !PT ;  /* 0x000000080c0c7c12 */ /* 0x000fe2000f8e3cff */
[----:B------:R-:W-:Y:S02]  /*1dd0*/  ULEA UR6, UR5, UR7, 0x3 ;  /* 0x0000000705067291 */ /* 0x000fe4000f8e18ff */
[----:B------:R-:W-:Y:S01]  /*1de0*/  ULEA UR8, UR4, UR7, 0xb ;  /* 0x0000000704087291 */ /* 0x000fe2000f8e58ff */
[----:B-1----:R-:W-:Y:S01]  /*1df0*/  SHF.L.U32 R0, R12, 0x1f, RZ ;  /* 0x0000001f0c007819 */ /* 0x002fe200000006ff */
[----:B------:R-:W-:Y:S02]  /*1e00*/  ULEA UR16, UR4, UR29, 0xc ;  /* 0x0000001d04107291 */ /* 0x000fe4000f8e60ff */
[----:B------:R-:W-:Y:S02]  /*1e10*/  UIADD3.X UR15, UPT, UPT, URZ, UR27, URZ, UP1, !UPT ;  /* 0x0000001bff0f7290 */ /* 0x000fe40008ffe4ff */
[----:B------:R-:W-:Y:S01]  /*1e20*/  UIADD3 UR8, UPT, UPT, UR8, 0x8400, URZ ;  /* 0x0000840008087890 */ /* 0x000fe2000fffe0ff */
[----:B------:R3:W4:Y:S01]  /*1e30*/  SYNCS.PHASECHK.TRANS64.TRYWAIT P0, [UR6+0x20], R0 ;  /* 0x00002000ff0075a7 */ /* 0x0007220008001106 */
[----:B------:R-:W-:Y:S01]  /*1e40*/  UIADD3.X UR23, UPT, UPT, URZ, UR27, URZ, UP0, !UPT ;  /* 0x0000001bff177290 */ /* 0x000fe200087fe4ff */
[----:B------:R-:W-:Y:S01]  /*1e50*/  UMOV UR6, 0x30000 ;  /* 0x0003000000067882 */ /* 0x000fe20000000000 */
[----:B------:R-:W-:Y:S01]  /*1e60*/  UMOV UR30, 0x0 ;  /* 0x00000000001e7882 */ /* 0x000fe20000000000 */
[----:B------:R-:W-:Y:S01]  /*1e70*/  UMOV UR31, 0x10000000 ;  /* 0x10000000001f7882 */ /* 0x000fe20000000000 */
[----:B------:R-:W-:Y:S01]  /*1e80*/  UMOV UR19, UR35 ;  /* 0x0000002300137c82 */ /* 0x000fe20008000000 */
[----:B------:R-:W-:Y:S01]  /*1e90*/  UMOV UR20, UR36 ;  /* 0x0000002400147c82 */ /* 0x000fe20008000000 */
[----:B------:R-:W-:Y:S01]  /*1ea0*/  UMOV UR12, UR36 ;  /* 0x00000024000c7c82 */ /* 0x000fe20008000000 */
[----:B------:R-:W-:Y:S01]  /*1eb0*/  UMOV UR9, UR17 ;  /* 0x0000001100097c82 */ /* 0x000fe20008000000 */
[----:B------:R-:W-:Y:S01]  /*1ec0*/  UMOV UR10, UR18 ;  /* 0x00000012000a7c82 */ /* 0x000fe20008000000 */
[----:B------:R3:W-:Y:S01]  /*1ed0*/  UTMALDG.3D.MULTICAST [UR16], [UR14], UR6, desc[UR30] ;  /* 0x00001e100e0073b4 */ /* 0x0007e20008011806 */
[----:B------:R-:W-:Y:S01]  /*1ee0*/  UIADD3 UR13, UPT, UPT, UR13, 0x1, URZ ;  /* 0x000000010d0d7890 */ /* 0x000fe2000fffe0ff */
[----:B------:R-:W-:-:S03]  /*1ef0*/  UMOV UR4, UR5 ;  /* 0x0000000500047c82 */ /* 0x000fc60008000000 */
[----:B------:R-:W-:Y:S01]  /*1f00*/  UISETP.NE.AND UP0, UPT, UR13, UR25, UPT ;  /* 0x000000190d00728c */ /* 0x000fe2000bf05270 */
[----:B------:R3:W-:Y:S08]  /*1f10*/  UTMALDG.3D [UR8], [UR22], desc[UR30] ;  /* 0x00001e08160075b4 */ /* 0x0007f00008011000 */
[----:B---3--:R-:W-:Y:S05]  /*1f20*/  BRA.U UP0, `(.L_x_38) ;  /* 0xfffffffd004c7547 */ /* 0x008fea000b83ffff */
.L_x_32:
[C---:B------:R-:W-:Y:S01]  /*1f30*/  LEA R3, R11.reuse, UR7, 0x3 ;  /* 0x000000070b037c11 */ /* 0x040fe2000f8e18ff */
[----:B------:R-:W-:Y:S01]  /*1f40*/  NOP ;  /* 0x0000000000007918 */ /* 0x000fe20000000000 */
[----:B-1----:R-:W-:Y:S02]  /*1f50*/  SHF.L.U32 R0, R10, 0x1f, RZ ;  /* 0x0000001f0a007819 */ /* 0x002fe400000006ff */
[----:B------:R-:W-:Y:S02]  /*1f60*/  LEA R4, R11, UR7, 0x4 ;  /* 0x000000070b047c11 */ /* 0x000fe4000f8e20ff */
[----:B--2-4-:R-:W1:Y:S02]  /*1f70*/  SYNCS.PHASECHK.TRANS64.TRYWAIT P0, [R3+URZ+0x60], R0 ;  /* 0x00006000030075a7 */ /* 0x014e6400080011ff */
[----:B-1----:R-:W-:Y:S05]  /*1f80*/  @!P0 BRA `(.L_x_39) ;  /* 0x0000004c00dc8947 */ /* 0x002fea0003800000 */
.L_x_105:
[----:B------:R-:W2:Y:S01]  /*1f90*/  LDS.128 R4, [R4+0xf0] ;  /* 0x0000f00004047984 */ /* 0x000ea20000000c00 */
[----:B------:R-:W-:Y:S01]  /*1fa0*/  UISETP.GE.AND UP0, UPT, UR40, 0x1, UPT ;  /* 0x000000012800788c */ /* 0x000fe2000bf06270 */
[----:B------:R-:W-:Y:S01]  /*1fb0*/  @!PT LDS RZ, [RZ] ;  /* 0x00000000fffff984 */ /* 0x000fe20000000800 */
[----:B------:R-:W-:Y:S01]  /*1fc0*/  @!PT LDS RZ, [RZ] ;  /* 0x00000000fffff984 */ /* 0x000fe20000000800 */
[----:B------:R-:W-:Y:S01]  /*1fd0*/  @!PT LDS RZ, [RZ] ;  /* 0x00000000fffff984 */ /* 0x000fe20000000800 */
[----:B------:R-:W-:Y:S01]  /*1fe0*/  @!PT LDS RZ, [RZ] ;  /* 0x00000000fffff984 */ /* 0x000fe20000000800 */
[----:B------:R3:W-:Y:S06]  /*1ff0*/  MEMBAR.ALL.CTA ;  /* 0x0000000000007992 */ /* 0x0007ec0000008000 */
[----:B---3--:R-:W3:Y:S01]  /*2000*/  FENCE.VIEW.ASYNC.S ;  /* 0x00000000000073c6 */ /* 0x008ee20000000000 */
[----:B--2---:R-:W-:-:S13]  /*2010*/  LOP3.LUT P0, RZ, R6, 0x1, RZ, 0xc0, !PT ;  /* 0x0000000106ff7812 */ /* 0x004fda000780c0ff */
[----:B---3--:R-:W-:Y:S01]  /*2020*/  VOTEU.ANY UP1, P0 ;  /* 0x0000000000ff7886 */ /* 0x008fe20000020100 */
[----:B------:R-:W-:-:S13]  /*2030*/  PLOP3.LUT P0, PT, PT, PT, UP1, 0x80, 0x8 ;  /* 0x000000000008781c */ /* 0x000fda0003f0f018 */
[----:B-1----:R-:W-:Y:S02]  /*2040*/  @P0 LOP3.LUT R0, R5, 0xffff, RZ, 0xc0, !PT ;  /* 0x0000ffff05000812 */ /* 0x002fe400078ec0ff */
[----:B------:R-:W-:Y:S02]  /*2050*/  @P0 MOV R2, R4 ;  /* 0x0000000400020202 */ /* 0x000fe40000000f00 */
[----:B------:R-:W-:Y:S01]  /*2060*/  @P0 R2UR UR6, R0 ;  /* 0x00000000000602ca */ /* 0x000fe200000e0000 */
[----:B------:R-:W-:Y:S01]  /*2070*/  VIADD R0, R3, 0x70 ;  /* 0x0000007003007836 */ /* 0x000fe20000000000 */
[----:B------:R-:W-:Y:S02]  /*2080*/  @P0 SHF.R.U32.HI R4, RZ, 0x10, R5 ;  /* 0x00000010ff040819 */ /* 0x000fe40000011605 */
[----:B------:R-:W-:Y:S02]  /*2090*/  @P0 R2UR UR8, R2 ;  /* 0x00000000020802ca */ /* 0x000fe400000e0000 */
[----:B------:R-:W-:-:S02]  /*20a0*/  PRMT R0, RZ, 0x654, R0 ;  /* 0x00000654ff007816 */ /* 0x000fc40000000000 */
[----:B------:R-:W-:Y:S02]  /*20b0*/  @P0 R2UR UR4, R4 ;  /* 0x00000000040402ca */ /* 0x000fe400000e0000 */
[----:B------:R1:W-:Y:S03]  /*20c0*/  SYNCS.ARRIVE.TRANS64.RED.A1T0 RZ, [R0+URZ], RZ ;  /* 0x000000ff00ff79a7 */ /* 0x0003e600081004ff */
[----:B------:R-:W-:-:S04]  /*20d0*/  @UP1 UMOV UR37, UR6 ;  /* 0x0000000600251c82 */ /* 0x000fc80008000000 */
[----:B------:R-:W-:-:S04]  /*20e0*/  @UP1 UMOV UR38, UR8 ;  /* 0x0000000800261c82 */ /* 0x000fc80008000000 */
[----:B------:R-:W-:Y:S01]  /*20f0*/  @UP1 UMOV UR36, UR4 ;  /* 0x0000000400241c82 */ /* 0x000fe20008000000 */
[----:B------:R-:W-:Y:S05]  /*2100*/  BRA.U !UP0, `(.L_x_40) ;  /* 0x0000000108d47547 */ /* 0x000fea000b800000 */
[----:B------:R-:W2:Y:S01]  /*2110*/  LDCU.128 UR12, c[0x0][0xb10] ;  /* 0x00016200ff0c77ac */ /* 0x000ea20008000c00 */
[----:B------:R-:W3:Y:S01]  /*2120*/  LDCU UR25, c[0x0][0xb20] ;  /* 0x00016400ff1977ac */ /* 0x000ee20008000800 */
[----:B------:R-:W4:Y:S01]  /*2130*/  LDCU UR20, c[0x0][0xb0c] ;  /* 0x00016180ff1477ac */ /* 0x000f220008000800 */
[----:B------:R-:W1:Y:S01]  /*2140*/  LDCU.64 UR10, c[0x0][0xb28] ;  /* 0x00016500ff0a77ac */ /* 0x000e620008000a00 */
[----:B------:R-:W-:Y:S02]  /*2150*/  UISETP.NE.AND UP3, UPT, UR40, 0x1, UPT ;  /* 0x000000012800788c */ /* 0x000fe4000bf65270 */
[----:B--2---:R-:W-:Y:S02]  /*2160*/  UIMAD.WIDE.U32 UR16, UR39, UR15, URZ ;  /* 0x0000000f271072a5 */ /* 0x004fe4000f8e00ff */
[----:B------:R-:W-:Y:S02]  /*2170*/  UIMAD.WIDE.U32 UR8, UR41, UR12, URZ ;  /* 0x0000000c290872a5 */ /* 0x000fe4000f8e00ff */
[----:B------:R-:W-:-:S02]  /*2180*/  UISETP.NE.AND UP0, UPT, UR14, 0x1, UPT ;  /* 0x000000010e00788c */ /* 0x000fc4000bf05270 */
[----:B------:R-:W-:Y:S01]  /*2190*/  UIMAD.WIDE.U32 UR22, UR37, UR15, URZ ;  /* 0x0000000f251672a5 */ /* 0x000fe2000f8e00ff */
[----:B------:R-:W-:Y:S02]  /*21a0*/  UMOV UR16, UR17 ;  /* 0x0000001100107c82 */ /* 0x000fe40008000000 */
[----:B------:R-:W-:Y:S01]  /*21b0*/  UMOV UR8, UR9 ;  /* 0x0000000900087c82 */ /* 0x000fe20008000000 */
[----:B---3--:R-:W-:Y:S02]  /*21c0*/  USHF.R.U32.HI UR16, URZ, UR25, UR16 ;  /* 0x00000019ff107299 */ /* 0x008fe40008011610 */
[----:B----4-:R-:W-:Y:S02]  /*21d0*/  UISETP.NE.AND UP2, UPT, UR20, 0x1, UPT ;  /* 0x000000011400788c */ /* 0x010fe4000bf45270 */
[----:B------:R-:W-:Y:S02]  /*21e0*/  USHF.R.U32.HI UR8, URZ, UR13, UR8 ;  /* 0x0000000dff087299 */ /* 0x000fe40008011608 */
[----:B------:R-:W-:-:S02]  /*21f0*/  USEL UR6, UR39, UR16, !UP0 ;  /* 0x0000001027067287 */ /* 0x000fc4000c000000 */
[----:B------:R-:W-:Y:S02]  /*2200*/  USEL UR8, UR41, UR8, !UP2 ;  /* 0x0000000829087287 */ /* 0x000fe4000d000000 */
[----:B-1----:R-:W-:Y:S01]  /*2210*/  UIMAD.WIDE.U32 UR16, UR6, UR10, URZ ;  /* 0x0000000a061072a5 */ /* 0x002fe2000f8e00ff */
[----:B------:R-:W-:Y:S01]  /*2220*/  UMOV UR4, UR23 ;  /* 0x0000001700047c82 */ /* 0x000fe20008000000 */
[----:B------:R-:W-:Y:S02]  /*2230*/  UIMAD.WIDE.U32 UR18, UR38, UR12, URZ ;  /* 0x0000000c261272a5 */ /* 0x000fe4000f8e00ff */
[----:B------:R-:W-:-:S03]  /*2240*/  UIMAD.WIDE.U32 UR22, UR8, UR10, URZ ;  /* 0x0000000a081672a5 */ /* 0x000fc6000f8e00ff */
[----:B------:R-:W-:Y:S01]  /*2250*/  UMOV UR16, UR17 ;  /* 0x0000001100107c82 */ /* 0x000fe20008000000 */
[----:B------:R-:W-:Y:S02]  /*2260*/  USHF.R.U32.HI UR4, URZ, UR25, UR4 ;  /* 0x00000019ff047299 */ /* 0x000fe40008011604 */
[----:B------:R-:W-:Y:S01]  /*2270*/  @UP3 USHF.R.U32.HI UR6, URZ, UR11, UR16 ;  /* 0x0000000bff063299 */ /* 0x000fe20008011610 */
[----:B------:R-:W-:Y:S01]  /*2280*/  UMOV UR18, UR19 ;  /* 0x0000001300127c82 */ /* 0x000fe20008000000 */
[----:B------:R-:W-:Y:S01]  /*2290*/  UMOV UR22, UR23 ;  /* 0x0000001700167c82 */ /* 0x000fe20008000000 */
[----:B------:R-:W-:Y:S02]  /*22a0*/  USHF.R.U32.HI UR13, URZ, UR13, UR18 ;  /* 0x0000000dff0d7299 */ /* 0x000fe40008011612 */
[----:B------:R-:W-:Y:S02]  /*22b0*/  USEL UR4, UR37, UR4, !UP0 ;  /* 0x0000000425047287 */ /* 0x000fe4000c000000 */
[----:B------:R-:W-:-:S02]  /*22c0*/  @UP3 USHF.R.U32.HI UR8, URZ, UR11, UR22 ;  /* 0x0000000bff083299 */ /* 0x000fc40008011616 */
[----:B------:R-:W-:Y:S02]  /*22d0*/  UIMAD UR9, UR40, UR6, URZ ;  /* 0x00000006280972a4 */ /* 0x000fe4000f8e02ff */
[----:B------:R-:W-:Y:S02]  /*22e0*/  USEL UR6, UR38, UR13, !UP2 ;  /* 0x0000000d26067287 */ /* 0x000fe4000d000000 */
[----:B------:R-:W-:Y:S02]  /*22f0*/  UIMAD UR12, UR40, UR8, URZ ;  /* 0x00000008280c72a4 */ /* 0x000fe4000f8e02ff */
[----:B------:R-:W-:Y:S02]  /*2300*/  UISETP.GE.AND UP0, UPT, UR4, UR9, UPT ;  /* 0x000000090400728c */ /* 0x000fe4000bf06270 */
[----:B------:R-:W-:Y:S02]  /*2310*/  UIMAD.WIDE.U32 UR16, UR4, UR10, URZ ;  /* 0x0000000a041072a5 */ /* 0x000fe4000f8e00ff */
[----:B------:R-:W-:-:S02]  /*2320*/  UISETP.GE.OR UP0, UPT, UR6, UR12, UP0 ;  /* 0x0000000c0600728c */ /* 0x000fc40008706670 */
        /* <DEDUP_REMOVED lines=19> */
.L_x_40:
[----:B------:R-:W2:Y:S02]  /*2460*/  LDCU UR4, c[0x0][0xb30] ;  /* 0x00016600ff0477ac */ /* 0x000ea40008000800 */
[----:B--2---:R-:W-:-:S09]  /*2470*/  UISETP.NE.AND UP0, UPT, UR4, 0x1, UPT ;  /* 0x000000010400788c */ /* 0x004fd2000bf05270 */
[----:B------:R-:W-:Y:S05]  /*2480*/  BRA.U UP0, `(.L_x_41) ;  /* 0x0000000100447547 */ /* 0x000fea000b800000 */
[----:B------:R-:W2:Y:S01]  /*2490*/  LDCU.128 UR12, c[0x0][0xb10] ;  /* 0x00016200ff0c77ac */ /* 0x000ea20008000c00 */
[----:B------:R-:W3:Y:S01]  /*24a0*/  LDCU UR16, c[0x0][0xb0c] ;  /* 0x00016180ff1077ac */ /* 0x000ee20008000800 */
[----:B------:R-:W4:Y:S01]  /*24b0*/  LDCU UR17, c[0x0][0xb20] ;  /* 0x00016400ff1177ac */ /* 0x000f220008000800 */
[----:B--2---:R-:W-:Y:S02]  /*24c0*/  UIMAD.WIDE.U32 UR10, UR38, UR12, URZ ;  /* 0x0000000c260a72a5 */ /* 0x004fe4000f8e00ff */
[----:B------:R-:W-:Y:S02]  /*24d0*/  UIMAD.WIDE.U32 UR8, UR37, UR15, URZ ;  /* 0x0000000f250872a5 */ /* 0x000fe4000f8e00ff */
[----:B---3--:R-:W-:Y:S02]  /*24e0*/  UISETP.NE.AND UP2, UPT, UR16, 0x1, UPT ;  /* 0x000000011000788c */ /* 0x008fe4000bf45270 */
[----:B------:R-:W-:Y:S01]  /*24f0*/  UISETP.NE.AND UP0, UPT, UR14, 0x1, UPT ;  /* 0x000000010e00788c */ /* 0x000fe2000bf05270 */
[----:B------:R-:W-:-:S02]  /*2500*/  UMOV UR6, UR11 ;  /* 0x0000000b00067c82 */ /* 0x000fc40008000000 */
[----:B------:R-:W-:Y:S01]  /*2510*/  UMOV UR4, UR9 ;  /* 0x0000000900047c82 */ /* 0x000fe20008000000 */
[----:B------:R-:W-:Y:S02]  /*2520*/  USHF.R.U32.HI UR6, URZ, UR13, UR6 ;  /* 0x0000000dff067299 */ /* 0x000fe40008011606 */
[----:B----4-:R-:W-:Y:S02]  /*2530*/  USHF.R.U32.HI UR4, URZ, UR17, UR4 ;  /* 0x00000011ff047299 */ /* 0x010fe40008011604 */
[----:B------:R-:W-:Y:S02]  /*2540*/  USEL UR6, UR38, UR6, !UP2 ;  /* 0x0000000626067287 */ /* 0x000fe4000d000000 */
[----:B------:R-:W-:-:S04]  /*2550*/  USEL UR4, UR37, UR4, !UP0 ;  /* 0x0000000425047287 */ /* 0x000fc8000c000000 */
[----:B------:R-:W-:Y:S02]  /*2560*/  UIADD3 UR8, UPT, UPT, UR6, -UR4, URZ ;  /* 0x8000000406087290 */ /* 0x000fe4000fffe0ff */
[----:B------:R-:W-:Y:S02]  /*2570*/  UIADD3 UR4, UPT, UPT, -UR6, UR4, URZ ;  /* 0x0000000406047290 */ /* 0x000fe4000fffe1ff */
[----:B------:R-:W-:Y:S02]  /*2580*/  UIMAD UR37, UR8, UR14, UR37 ;  /* 0x0000000e082572a4 */ /* 0x000fe4000f8e0225 */
[----:B------:R-:W-:-:S12]  /*2590*/  UIMAD UR38, UR4, UR16, UR38 ;  /* 0x00000010042672a4 */ /* 0x000fd8000f8e0226 */
.L_x_41:
[----:B------:R-:W-:Y:S01]  /*25a0*/  VIADD R11, R11, 0x1 ;  /* 0x000000010b0b7836 */ /* 0x000fe20000000000 */
[----:B------:R-:W-:Y:S01]  /*25b0*/  PLOP3.LUT P1, PT, PT, PT, PT, 0x80, 0x8 ;  /* 0x000000000008781c */ /* 0x000fe20003f2f070 */
[----:B------:R-:W-:Y:S02]  /*25c0*/  UIADD3 UR46, UPT, UPT, UR38, UR58, URZ ;  /* 0x0000003a262e7290 */ /* 0x000fe4000fffe0ff */
[----:B------:R-:W-:Y:S01]  /*25d0*/  UIADD3 UR45, UPT, UPT, UR37, UR55, URZ ;  /* 0x00000037252d7290 */ /* 0x000fe2000fffe0ff */
[----:B------:R-:W-:-:S04]  /*25e0*/  ISETP.NE.AND P0, PT, R11, 0x2, PT ;  /* 0x000000020b00780c */ /* 0x000fc80003f05270 */
[----:B-1----:R-:W-:Y:S02]  /*25f0*/  SEL R0, RZ, 0x1, P0 ;  /* 0x00000001ff007807 */ /* 0x002fe40000000000 */
[----:B------:R-:W-:Y:S02]  /*2600*/  SEL R11, R11, RZ, P0 ;  /* 0x000000ff0b0b7207 */ /* 0x000fe40000000000 */
[----:B------:R-:W-:Y:S01]  /*2610*/  LOP3.LUT R10, R10, R0, RZ, 0x3c, !PT ;  /* 0x000000000a0a7212 */ /* 0x000fe200078e3cff */
[----:B------:R-:W-:Y:S06]  /*2620*/  BRA.U UP1, `(.L_x_42) ;  /* 0xfffffff101607547 */ /* 0x000fec000b83ffff */
[----:B------:R-:W-:Y:S01]  /*2630*/  UIADD3 UR7, UPT, UPT, UR7, 0x20, URZ ;  /* 0x0000002007077890 */ /* 0x000fe2000fffe0ff */
[----:B------:R-:W-:-:S03]  /*2640*/  SHF.L.U32 R2, R12, 0x1f, RZ ;  /* 0x0000001f0c027819 */ /* 0x000fc600000006ff */
[----:B------:R-:W-:-:S09]  /*2650*/  ULEA UR4, UR5, UR7, 0x3 ;  /* 0x0000000705047291 */ /* 0x000fd2000f8e18ff */
[----:B------:R-:W1:Y:S02]  /*2660*/  SYNCS.PHASECHK.TRANS64.TRYWAIT P0, [UR4], R2 ;  /* 0x00000002ff0075a7 */ /* 0x000e640008001104 */
[----:B-1----:R-:W-:Y:S05]  /*2670*/  @!P0 BRA `(.L_x_43) ;  /* 0x0000004800348947 */ /* 0x002fea0003800000 */
.L_x_107:
[----:B------:R-:W-:-:S04]  /*2680*/  UIADD3 UR4, UPT, UPT, UR5, 0x1, URZ ;  /* 0x0000000105047890 */ /* 0x000fc8000fffe0ff */
[----:B------:R-:W-:-:S04]  /*2690*/  UISETP.NE.AND UP0, UPT, UR4, 0x4, UPT ;  /* 0x000000040400788c */ /* 0x000fc8000bf05270 */
[----:B------:R-:W-:Y:S02]  /*26a0*/  USEL UR6, URZ, 0x1, UP0 ;  /* 0x00000001ff067887 */ /* 0x000fe40008000000 */
[----:B------:R-:W-:-:S04]  /*26b0*/  USEL UR4, UR4, URZ, UP0 ;  /* 0x000000ff04047287 */ /* 0x000fc80008000000 */
[----:B------:R-:W-:Y:S01]  /*26c0*/  ULEA UR5, UR4, UR7, 0x3 ;  /* 0x0000000704057291 */ /* 0x000fe2000f8e18ff */
[----:B-1----:R-:W-:-:S04]  /*26d0*/  LOP3.LUT R2, R12, UR6, RZ, 0x3c, !PT ;  /* 0x000000060c027c12 */ /* 0x002fc8000f8e3cff */
[----:B------:R-:W-:-:S04]  /*26e0*/  SHF.L.U32 R3, R2, 0x1f, RZ ;  /* 0x0000001f02037819 */ /* 0x000fc800000006ff */
[----:B------:R-:W1:Y:S02]  /*26f0*/  SYNCS.PHASECHK.TRANS64.TRYWAIT P0, [UR5], R3 ;  /* 0x00000003ff0075a7 */ /* 0x000e640008001105 */
[----:B-1----:R-:W-:Y:S05]  /*2700*/  @!P0 BRA `(.L_x_44) ;  /* 0x0000004800288947 */ /* 0x002fea0003800000 */
.L_x_109:
[----:B------:R-:W-:-:S04]  /*2710*/  UIADD3 UR4, UPT, UPT, UR4, 0x1, URZ ;  /* 0x0000000104047890 */ /* 0x000fc8000fffe0ff */
[----:B------:R-:W-:-:S04]  /*2720*/  UISETP.NE.AND UP0, UPT, UR4, 0x4, UPT ;  /* 0x000000040400788c */ /* 0x000fc8000bf05270 */
[----:B------:R-:W-:Y:S02]  /*2730*/  USEL UR6, URZ, 0x1, UP0 ;  /* 0x00000001ff067887 */ /* 0x000fe40008000000 */
[----:B------:R-:W-:-:S04]  /*2740*/  USEL UR4, UR4, URZ, UP0 ;  /* 0x000000ff04047287 */ /* 0x000fc80008000000 */
[----:B------:R-:W-:Y:S01]  /*2750*/  ULEA UR5, UR4, UR7, 0x3 ;  /* 0x0000000704057291 */ /* 0x000fe2000f8e18ff */
[----:B------:R-:W-:-:S04]  /*2760*/  LOP3.LUT R2, R2, UR6, RZ, 0x3c, !PT ;  /* 0x0000000602027c12 */ /* 0x000fc8000f8e3cff */
[----:B-1----:R-:W-:-:S04]  /*2770*/  SHF.L.U32 R3, R2, 0x1f, RZ ;  /* 0x0000001f02037819 */ /* 0x002fc800000006ff */
[----:B------:R-:W1:Y:S02]  /*2780*/  SYNCS.PHASECHK.TRANS64.TRYWAIT P0, [UR5], R3 ;  /* 0x00000003ff0075a7 */ /* 0x000e640008001105 */
[----:B-1----:R-:W-:Y:S05]  /*2790*/  @!P0 BRA `(.L_x_45) ;  /* 0x00000048001c8947 */ /* 0x002fea0003800000 */
.L_x_111:
[----:B------:R-:W-:-:S04]  /*27a0*/  UIADD3 UR4, UPT, UPT, UR4, 0x1, URZ ;  /* 0x0000000104047890 */ /* 0x000fc8000fffe0ff */
[----:B------:R-:W-:-:S04]  /*27b0*/  UISETP.NE.AND UP0, UPT, UR4, 0x4, UPT ;  /* 0x000000040400788c */ /* 0x000fc8000bf05270 */
[----:B------:R-:W-:Y:S02]  /*27c0*/  USEL UR5, URZ, 0x1, UP0 ;  /* 0x00000001ff057887 */ /* 0x000fe40008000000 */
[----:B------:R-:W-:-:S04]  /*27d0*/  USEL UR4, UR4, URZ, UP0 ;  /* 0x000000ff04047287 */ /* 0x000fc80008000000 */
[----:B------:R-:W-:Y:S01]  /*27e0*/  ULEA UR4, UR4, UR7, 0x3 ;  /* 0x0000000704047291 */ /* 0x000fe2000f8e18ff */
[----:B------:R-:W-:-:S04]  /*27f0*/  LOP3.LUT R2, R2, UR5, RZ, 0x3c, !PT ;  /* 0x0000000502027c12 */ /* 0x000fc8000f8e3cff */
[----:B------:R-:W-:Y:S01]  /*2800*/  SHF.L.U32 R2, R2, 0x1f, RZ ;  /* 0x0000001f02027819 */ /* 0x000fe200000006ff */
[----:B-1----:R-:W-:-:S07]  /*2810*/  IMAD.U32 R0, RZ, RZ, UR4 ;  /* 0x00000004ff007e24 */ /* 0x002fce000f8e00ff */
.L_x_46:
[----:B-1----:R1:W2:Y:S02]  /*2820*/  SYNCS.PHASECHK.TRANS64.TRYWAIT P0, [R0+URZ], R2 ;  /* 0x00000002000075a7 */ /* 0x0022a400080011ff */
[----:B--2---:R-:W-:Y:S05]  /*2830*/  @!P0 NANOSLEEP.SYNCS 0x989680 ;  /* 0x009896800000895d */ /* 0x004fea0003900000 */
[----:B------:R-:W2:Y:S02]  /*2840*/  @!P0 SYNCS.PHASECHK.TRANS64 P0, [R0+URZ], R2 ;  /* 0x00000002000085a7 */ /* 0x000ea400080010ff */
[----:B--2---:R-:W-:Y:S05]  /*2850*/  @P0 EXIT ;  /* 0x000000000000094d */ /* 0x004fea0003800000 */
[----:B------:R-:W-:Y:S05]  /*2860*/  BRA `(.L_x_46) ;  /* 0xfffffffc00ec7947 */ /* 0x000fea000383ffff */
.L_x_22:
[----:B------:R-:W-:-:S04]  /*2870*/  UISETP.NE.AND UP0, UPT, UR61, URZ, UPT ;  /* 0x000000ff3d00728c */ /* 0x000fc8000bf05270 */
[----:B------:R-:W-:-:S09]  /*2880*/  UISETP.NE.OR UP0, UPT, UR22, 0x1, UP0 ;  /* 0x000000011600788c */ /* 0x000fd20008705670 */
[----:B------:R-:W-:Y:S05]  /*2890*/  BRA.U UP0, `(.L_x_47) ;  /* 0x0000000500487547 */ /* 0x000fea000b800000 */
[----:B------:R-:W-:Y:S01]  /*28a0*/  ISETP.GE.U32.AND P2, PT, R0, 0x2, PT ;  /* 0x000000020000780c */ /* 0x000fe20003f46070 */
[----:B------:R-:W-:Y:S01]  /*28b0*/  IMAD.MOV.U32 R12, RZ, RZ, 0x1 ;  /* 0x00000001ff0c7424 */ /* 0x000fe200078e00ff */
[----:B------:R-:W-:Y:S02]  /*28c0*/  CS2R R10, SRZ ;  /* 0x00000000000a7805 */ /* 0x000fe4000001ff00 */
[----:B------:R-:W-:Y:S01]  /*28d0*/  CS2R R8, SRZ ;  /* 0x0000000000087805 */ /* 0x000fe2000001ff00 */
[----:B------:R-:W-:Y:S01]  /*28e0*/  UMOV UR4, 0x400 ;  /* 0x0000040000047882 */ /* 0x000fe20000000000 */
[----:B------:R-:W-:Y:S01]  /*28f0*/  UMOV UR5, URZ ;  /* 0x000000ff00057c82 */ /* 0x000fe20008000000 */
[----:B------:R-:W-:-:S12]  /*2900*/  ULEA UR6, UR61, UR4, 0x18 ;  /* 0x000000043d067291 */ /* 0x000fd8000f8ec0ff */
.L_x_51:
[----:B------:R-:W-:Y:S02]  /*2910*/  LEA R2, R8, UR6, 0x3 ;  /* 0x0000000608027c11 */ /* 0x000fe4000f8e18ff */
[----:B------:R-:W-:-:S03]  /*2920*/  SHF.L.U32 R4, R9, 0x1f, RZ ;  /* 0x0000001f09047819 */ /* 0x000fc600000006ff */
[----:B------:R-:W-:Y:S01]  /*2930*/  VIADD R5, R2, 0xd0 ;  /* 0x000000d002057836 */ /* 0x000fe20000000000 */
[----:B------:R-:W1:Y:S02]  /*2940*/  SYNCS.PHASECHK.TRANS64.TRYWAIT P0, [R2+URZ+0xc0], R4 ;  /* 0x0000c004020075a7 */ /* 0x000e6400080011ff */
[----:B-1----:R-:W-:Y:S05]  /*2950*/  @!P0 BRA `(.L_x_48) ;  /* 0x0000004400c48947 */ /* 0x002fea0003800000 */
.L_x_112:
[----:B------:R-:W-:Y:S01]  /*2960*/  ULEA UR4, UR5, UR6, 0x3 ;  /* 0x0000000605047291 */ /* 0x000fe2000f8e18ff */
[----:B-1----:R-:W-:Y:S01]  /*2970*/  PRMT R2, RZ, 0x654, R5 ;  /* 0x00000654ff027816 */ /* 0x002fe20000000005 */
[----:B------:R-:W-:Y:S01]  /*2980*/  @!P2 IMAD.MOV.U32 R4, RZ, RZ, 0x10 ;  /* 0x00000010ff04a424 */ /* 0x000fe200078e00ff */
[----:B------:R-:W-:Y:S01]  /*2990*/  SHF.L.U32 R5, R12, 0x1f, RZ ;  /* 0x0000001f0c057819 */ /* 0x000fe200000006ff */
[----:B------:R-:W-:Y:S01]  /*29a0*/  UIADD3 UR7, UPT, UPT, UR4, 0x60, URZ ;  /* 0x0000006004077890 */ /* 0x000fe2000fffe0ff */
[----:B------:R1:W-:Y:S05]  /*29b0*/  SYNCS.ARRIVE.TRANS64.RED.A1T0 RZ, [R2+URZ], RZ ;  /* 0x000000ff02ff79a7 */ /* 0x0003ea00081004ff */
[----:B------:R-:W-:Y:S01]  /*29c0*/  IMAD.U32 R6, RZ, RZ, UR7 ;  /* 0x00000007ff067e24 */ /* 0x000fe2000f8e00ff */
[----:B------:R-:W2:Y:S04]  /*29d0*/  SYNCS.PHASECHK.TRANS64.TRYWAIT P0, [UR4+0x70], R5 ;  /* 0x00007005ff0075a7 */ /* 0x000ea80008001104 */
[----:B------:R-:W-:Y:S01]  /*29e0*/  PRMT R6, R0, 0x654, R6 ;  /* 0x0000065400067816 */ /* 0x000fe20000000006 */
[----:B-12---:R-:W-:Y:S06]  /*29f0*/  @!P0 BRA `(.L_x_49) ;  /* 0x0000004400b08947 */ /* 0x006fec0003800000 */
.L_x_114:
[----:B------:R-:W-:Y:S01]  /*2a00*/  ULEA UR8, UR5, UR6, 0x4 ;  /* 0x0000000605087291 */ /* 0x000fe2000f8e20ff */
[----:B------:R-:W-:Y:S01]  /*2a10*/  SEL R3, R6, R3, !P2 ;  /* 0x0000000306037207 */ /* 0x000fe20005000000 */
[----:B------:R-:W-:Y:S01]  /*2a20*/  UIADD3 UR9, UPT, UPT, UR4, 0x60, URZ ;  /* 0x0000006004097890 */ /* 0x000fe2000fffe0ff */
[----:B-1----:R-:W-:Y:S01]  /*2a30*/  LEA R2, R11, UR6, 0x3 ;  /* 0x000000060b027c11 */ /* 0x002fe2000f8e18ff */
[----:B------:R-:W-:Y:S01]  /*2a40*/  UIADD3 UR8, UPT, UPT, UR8, 0xf0, URZ ;  /* 0x000000f008087890 */ /* 0x000fe2000fffe0ff */
[----:B------:R1:W-:Y:S01]  /*2a50*/  @!P2 SYNCS.ARRIVE.TRANS64.RED RZ, [R3+URZ], R4 ;  /* 0x0000000403ffa9a7 */ /* 0x0003e200080004ff */
[----:B------:R-:W-:Y:S01]  /*2a60*/  UIADD3 UR4, UPT, UPT, UR5, 0x1, URZ ;  /* 0x0000000105047890 */ /* 0x000fe2000fffe0ff */
[----:B------:R-:W-:-:S03]  /*2a70*/  VIADD R8, R8, 0x1 ;  /* 0x0000000108087836 */ /* 0x000fc60000000000 */
[----:B------:R-:W-:Y:S02]  /*2a80*/  UISETP.NE.AND UP0, UPT, UR4, 0x2, UPT ;  /* 0x000000020400788c */ /* 0x000fe4000bf05270 */
[----:B------:R-:W-:Y:S01]  /*2a90*/  ISETP.NE.AND P0, PT, R8, 0x2, PT ;  /* 0x000000020800780c */ /* 0x000fe20003f05270 */
[----:B------:R-:W-:Y:S06]  /*2aa0*/  UGETNEXTWORKID.BROADCAST [UR8], [UR9] ;  /* 0x00000000080073ca */ /* 0x000fec0008000100 */
[----:B------:R-:W-:Y:S02]  /*2ab0*/  USEL UR7, URZ, 0x1, UP0 ;  /* 0x00000001ff077887 */ /* 0x000fe40008000000 */
[----:B------:R-:W-:-:S04]  /*2ac0*/  USEL UR5, UR4, URZ, UP0 ;  /* 0x000000ff04057287 */ /* 0x000fc80008000000 */
[----:B------:R-:W-:Y:S02]  /*2ad0*/  LOP3.LUT R12, R12, UR7, RZ, 0x3c, !PT ;  /* 0x000000070c0c7c12 */ /* 0x000fe4000f8e3cff */
[----:B-1----:R-:W-:-:S04]  /*2ae0*/  SHF.L.U32 R4, R10, 0x1f, RZ ;  /* 0x0000001f0a047819 */ /* 0x002fc800000006ff */
[----:B------:R-:W1:Y:S02]  /*2af0*/  SYNCS.PHASECHK.TRANS64.TRYWAIT P1, [R2+URZ+0x60], R4 ;  /* 0x00006004020075a7 */ /* 0x000e6400080211ff */
[----:B-1----:R-:W-:Y:S05]  /*2b00*/  @!P1 BRA `(.L_x_50) ;  /* 0x0000004400849947 */ /* 0x002fea0003800000 */
.L_x_115:
[C---:B-1----:R-:W-:Y:S01]  /*2b10*/  LEA R4, R11.reuse, UR6, 0x4 ;  /* 0x000000060b047c11 */ /* 0x042fe2000f8e20ff */
[----:B------:R-:W-:Y:S01]  /*2b20*/  VIADD R2, R2, 0x70 ;  /* 0x0000007002027836 */ /* 0x000fe20000000000 */
[----:B------:R-:W-:Y:S01]  /*2b30*/  SEL R8, R8, RZ, P0 ;  /* 0x000000ff08087207 */ /* 0x000fe20000000000 */
[----:B------:R-:W-:-:S03]  /*2b40*/  VIADD R11, R11, 0x1 ;  /* 0x000000010b0b7836 */ /* 0x000fc60000000000 */
[----:B------:R-:W1:Y:S01]  /*2b50*/  LDS.128 R4, [R4+0xf0] ;  /* 0x0000f00004047984 */ /* 0x000e620000000c00 */
[----:B------:R-:W-:Y:S02]  /*2b60*/  PRMT R2, RZ, 0x654, R2 ;  /* 0x00000654ff027816 */ /* 0x000fe40000000002 */
[C---:B------:R-:W-:Y:S01]  /*2b70*/  ISETP.NE.AND P1, PT, R11.reuse, 0x2, PT ;  /* 0x000000020b00780c */ /* 0x040fe20003f25270 */
[----:B------:R-:W-:Y:S01]  /*2b80*/  @!PT LDS RZ, [RZ] ;  /* 0x00000000fffff984 */ /* 0x000fe20000000800 */
[----:B------:R-:W-:Y:S01]  /*2b90*/  @!PT LDS RZ, [RZ] ;  /* 0x00000000fffff984 */ /* 0x000fe20000000800 */
[----:B------:R-:W-:Y:S01]  /*2ba0*/  @!PT LDS RZ, [RZ] ;  /* 0x00000000fffff984 */ /* 0x000fe20000000800 */
[----:B------:R-:W-:Y:S01]  /*2bb0*/  @!PT LDS RZ, [RZ] ;  /* 0x00000000fffff984 */ /* 0x000fe20000000800 */
[----:B------:R2:W-:Y:S06]  /*2bc0*/  MEMBAR.ALL.CTA ;  /* 0x0000000000007992 */ /* 0x0005ec0000008000 */
[----:B--2---:R-:W2:Y:S01]  /*2bd0*/  FENCE.VIEW.ASYNC.S ;  /* 0x00000000000073c6 */ /* 0x004ea20000000000 */
[----:B------:R-:W-:Y:S01]  /*2be0*/  SEL R11, R11, RZ, P1 ;  /* 0x000000ff0b0b7207 */ /* 0x000fe20000800000 */
[----:B--2---:R2:W-:Y:S01]  /*2bf0*/  SYNCS.ARRIVE.TRANS64.RED.A1T0 RZ, [R2+URZ], RZ ;  /* 0x000000ff02ff79a7 */ /* 0x0045e200081004ff */
[----:B-1----:R-:W-:-:S02]  /*2c00*/  LOP3.LUT P3, RZ, R6, 0x1, RZ, 0xc0, !PT ;  /* 0x0000000106ff7812 */ /* 0x002fc4000786c0ff */
[----:B------:R-:W-:-:S04]  /*2c10*/  SEL R4, RZ, 0x1, P1 ;  /* 0x00000001ff047807 */ /* 0x000fc80000800000 */
[----:B------:R-:W-:Y:S02]  /*2c20*/  LOP3.LUT R10, R10, R4, RZ, 0x3c, !PT ;  /* 0x000000040a0a7212 */ /* 0x000fe400078e3cff */
[----:B--2---:R-:W-:-:S04]  /*2c30*/  SEL R2, RZ, 0x1, P0 ;  /* 0x00000001ff027807 */ /* 0x004fc80000000000 */
[----:B------:R-:W-:Y:S01]  /*2c40*/  LOP3.LUT R9, R9, R2, RZ, 0x3c, !PT ;  /* 0x0000000209097212 */ /* 0x000fe200078e3cff */
[----:B------:R-:W-:Y:S06]  /*2c50*/  @P3 BRA `(.L_x_51) ;  /* 0xfffffffc002c3947 */ /* 0x000fec000383ffff */
[----:B------:R-:W-:Y:S01]  /*2c60*/  ULEA UR4, UR5, UR6, 0x3 ;  /* 0x0000000605047291 */ /* 0x000fe2000f8e18ff */
[----:B------:R-:W-:-:S08]  /*2c70*/  SHF.L.U32 R2, R12, 0x1f, RZ ;  /* 0x0000001f0c027819 */ /* 0x000fd000000006ff */
[----:B------:R-:W1:Y:S02]  /*2c80*/  SYNCS.PHASECHK.TRANS64 P0, [UR4+0x70], R2 ;  /* 0x00007002ff0075a7 */ /* 0x000e640008001004 */
[----:B-1----:R-:W-:Y:S05]  /*2c90*/  @P0 BRA `(.L_x_52) ;  /* 0x0000000000080947 */ /* 0x002fea0003800000 */
[----:B------:R-:W1:Y:S02]  /*2ca0*/  SYNCS.PHASECHK.TRANS64.TRYWAIT P0, [UR4+0x70], R2 ;  /* 0x00007002ff0075a7 */ /* 0x000e640008001104 */
[----:B-1----:R-:W-:Y:S05]  /*2cb0*/  @!P0 BRA `(.L_x_53) ;  /* 0x00000044002c8947 */ /* 0x002fea0003800000 */
.L_x_52:
[----:B------:R-:W-:-:S04]  /*2cc0*/  UIADD3 UR7, UPT, UPT, UR5, 0x1, URZ ;  /* 0x0000000105077890 */ /* 0x000fc8000fffe0ff */
[----:B------:R-:W-:-:S04]  /*2cd0*/  UISETP.NE.AND UP0, UPT, UR7, 0x2, UPT ;  /* 0x000000020700788c */ /* 0x000fc8000bf05270 */
[----:B------:R-:W-:Y:S02]  /*2ce0*/  USEL UR8, URZ, 0x1, UP0 ;  /* 0x00000001ff087887 */ /* 0x000fe40008000000 */
[----:B------:R-:W-:-:S04]  /*2cf0*/  USEL UR7, UR7, URZ, UP0 ;  /* 0x000000ff07077287 */ /* 0x000fc80008000000 */
[----:B------:R-:W-:Y:S01]  /*2d00*/  ULEA UR7, UR7, UR6, 0x3 ;  /* 0x0000000607077291 */ /* 0x000fe2000f8e18ff */
[----:B-1----:R-:W-:-:S04]  /*2d10*/  LOP3.LUT R2, R12, UR8, RZ, 0x3c, !PT ;  /* 0x000000080c027c12 */ /* 0x002fc8000f8e3cff */
[----:B------:R-:W-:-:S04]  /*2d20*/  SHF.L.U32 R0, R2, 0x1f, RZ ;  /* 0x0000001f02007819 */ /* 0x000fc800000006ff */
[----:B------:R-:W1:Y:S02]  /*2d30*/  SYNCS.PHASECHK.TRANS64 P0, [UR7+0x70], R0 ;  /* 0x00007000ff0075a7 */ /* 0x000e640008001007 */
[----:B-1----:R-:W-:Y:S05]  /*2d40*/  @P0 EXIT ;  /* 0x000000000000094d */ /* 0x002fea0003800000 */
[----:B------:R-:W-:Y:S02]  /*2d50*/  SHF.L.U32 R2, R2, 0x1f, RZ ;  /* 0x0000001f02027819 */ /* 0x000fe400000006ff */
[----:B------:R-:W-:-:S07]  /*2d60*/  MOV R0, UR7 ;  /* 0x0000000700007c02 */ /* 0x000fce0008000f00 */
.L_x_54:
[----:B-1----:R1:W2:Y:S02]  /*2d70*/  SYNCS.PHASECHK.TRANS64.TRYWAIT P0, [R0+URZ+0x70], R2 ;  /* 0x00007002000075a7 */ /* 0x0022a400080011ff */
[----:B--2---:R-:W-:Y:S05]  /*2d80*/  @!P0 NANOSLEEP.SYNCS 0x989680 ;  /* 0x009896800000895d */ /* 0x004fea0003900000 */
[----:B------:R-:W2:Y:S02]  /*2d90*/  @!P0 SYNCS.PHASECHK.TRANS64 P0, [R0+URZ+0x70], R2 ;  /* 0x00007002000085a7 */ /* 0x000ea400080010ff */
[----:B--2---:R-:W-:Y:S05]  /*2da0*/  @P0 EXIT ;  /* 0x000000000000094d */ /* 0x004fea0003800000 */
[----:B------:R-:W-:Y:S05]  /*2db0*/  BRA `(.L_x_54) ;  /* 0xfffffffc00ec7947 */ /* 0x000fea000383ffff */
.L_x_47:
[----:B------:R-:W-:Y:S05]  /*2dc0*/  BRA.U UP4, `(.L_x_55) ;  /* 0x0000000d04687547 */ /* 0x000fea000b800000 */
[----:B------:R-:W-:Y:S01]  /*2dd0*/  UMOV UR4, 0x40 ;  /* 0x0000004000047882 */ /* 0x000fe20000000000 */
[----:B------:R-:W-:Y:S01]  /*2de0*/  NOP ;  /* 0x0000000000007918 */ /* 0x000fe20000000000 */
[----:B------:R-:W-:Y:S01]  /*2df0*/  ULEA UR5, UR61, UR4, 0x18 ;  /* 0x000000043d057291 */ /* 0x000fe2000f8ec0ff */
[----:B------:R-:W-:Y:S02]  /*2e00*/  UMOV UR6, 0x400 ;  /* 0x0000040000067882 */ /* 0x000fe40000000000 */
[----:B------:R-:W-:-:S06]  /*2e10*/  ULEA UR6, UR61, UR6, 0x18 ;  /* 0x000000063d067291 */ /* 0x000fcc000f8ec0ff */
[----:B------:R-:W1:Y:S02]  /*2e20*/  LDS.U8 R0, [UR5+0x1c] ;  /* 0x00001c05ff007984 */ /* 0x000e640008000000 */
[----:B-1----:R-:W-:-:S13]  /*2e30*/  ISETP.NE.AND P0, PT, R0, RZ, PT ;  /* 0x000000ff0000720c */ /* 0x002fda0003f05270 */
[----:B------:R-:W-:Y:S05]  /*2e40*/  @P0 BRA `(.L_x_56) ;  /* 0x0000000000580947 */ /* 0x000fea0003800000 */
[----:B------:R-:W-:-:S13]  /*2e50*/  ELECT P0, URZ, PT ;  /* 0x0000000000ff782f */ /* 0x000fda0003800000 */
[----:B------:R-:W-:Y:S05]  /*2e60*/  @!P0 BRA `(.L_x_57) ;  /* 0x0000000000608947 */ /* 0x000fea0003800000 */
[----:B------:R-:W-:Y:S01]  /*2e70*/  UMOV UR4, 0x10 ;  /* 0x0000001000047882 */ /* 0x000fe20000000000 */
[----:B------:R-:W-:Y:S01]  /*2e80*/  HFMA2 R0, -RZ, RZ, 0, 5.9604644775390625e-08 ;  /* 0x00000001ff007431 */ /* 0x000fe200000001ff */
[----:B------:R-:W-:-:S03]  /*2e90*/  MOV R3, 0xffff ;  /* 0x0000ffff00037802 */ /* 0x000fc60000000f00 */
[----:B------:R-:W-:Y:S04]  /*2ea0*/  DEPBAR.LE SB1, 0x36 ;  /* 0x00009d800000791a */ /* 0x000fe80000000000 */
[----:B------:R-:W1:Y:S02]  /*2eb0*/  UTCATOMSWS.FIND_AND_SET.ALIGN UP0, UR4, UR4 ;  /* 0x00000004000475e3 */ /* 0x000e640008000800 */
[----:B-1----:R-:W-:Y:S01]  /*2ec0*/  MOV R4, UR4 ;  /* 0x0000000400047c02 */ /* 0x002fe20008000f00 */
[----:B------:R-:W-:Y:S06]  /*2ed0*/  BRA.U UP0, `(.L_x_58) ;  /* 0x0000000100187547 */ /* 0x000fec000b800000 */
.L_x_59:
[----:B------:R-:W-:Y:S05]  /*2ee0*/  NANOSLEEP 0x64 ;  /* 0x000000640000795d */ /* 0x000fea0003800000 */
[----:B------:R-:W-:-:S05]  /*2ef0*/  UMOV UR4, 0x10 ;  /* 0x0000001000047882 */ /* 0x000fca0000000000 */
[----:B------:R-:W-:Y:S04]  /*2f00*/  DEPBAR.LE SB1, 0x36 ;  /* 0x00009d800000791a */ /* 0x000fe80000000000 */
[----:B------:R-:W1:Y:S02]  /*2f10*/  UTCATOMSWS.FIND_AND_SET.ALIGN UP0, UR4, UR4 ;  /* 0x00000004000475e3 */ /* 0x000e640008000800 */
[----:B-1----:R-:W-:Y:S01]  /*2f20*/  MOV R4, UR4 ;  /* 0x0000000400047c02 */ /* 0x002fe20008000f00 */
[----:B------:R-:W-:Y:S05]  /*2f30*/  BRA.U !UP0, `(.L_x_59) ;  /* 0xfffffffd08e87547 */ /* 0x000fea000b83ffff */
.L_x_58:
[-C--:B------:R-:W-:Y:S02]  /*2f40*/  SHF.L.U32 R3, R3, R4.reuse, RZ ;  /* 0x0000000403037219 */ /* 0x080fe400000006ff */
[----:B------:R-:W-:Y:S01]  /*2f50*/  SHF.L.U32 R0, R0, R4, RZ ;  /* 0x0000000400007219 */ /* 0x000fe200000006ff */
[----:B------:R-:W-:Y:S02]  /*2f60*/  IMAD.SHL.U32 R4, R4, 0x20, RZ ;  /* 0x0000002004047824 */ /* 0x000fe400078e00ff */
[----:B------:R1:W-:Y:S04]  /*2f70*/  ATOMS.OR RZ, [UR5+0x14], R3 ;  /* 0x00001403ffff798c */ /* 0x0003e8000b000005 */
[----:B------:R1:W-:Y:S04]  /*2f80*/  ATOMS.OR RZ, [UR5+0x18], R0 ;  /* 0x00001800ffff798c */ /* 0x0003e8000b000005 */
[----:B------:R1:W-:Y:S01]  /*2f90*/  STS [UR6+0x110], R4 ;  /* 0x00011004ff007988 */ /* 0x0003e20008000806 */
[----:B------:R-:W-:Y:S05]  /*2fa0*/  BRA `(.L_x_57) ;  /* 0x0000000000107947 */ /* 0x000fea0003800000 */
.L_x_56:
[----:B------:R-:W-:Y:S02]  /*2fb0*/  MOV R0, 0xffffffff ;  /* 0xffffffff00007802 */ /* 0x000fe40000000f00 */
[----:B------:R-:W-:-:S03]  /*2fc0*/  MOV R4, 0x2ff0 ;  /* 0x00002ff000047802 */ /* 0x000fc60000000f00 */
[----:B------:R1:W-:Y:S04]  /*2fd0*/  STS [UR6+0x110], R0 ;  /* 0x00011000ff007988 */ /* 0x0003e80008000806 */
[----:B-1---5:R-:W-:Y:S05]  /*2fe0*/  CALL.REL.NOINC `($__internal_1_$__cuda_sm10x_tcgen05_guardrail_trap_phase_invalid_during_alloc) ;  /* 0x0000004400ac7944 */ /* 0x022fea0003c00000 */
.L_x_57:
[----:B------:R-:W-:Y:S05]  /*2ff0*/  WARPSYNC.ALL ;  /* 0x0000000000007948 */ /* 0x000fea0003800000 */
[----:B------:R-:W2:Y:S01]  /*3000*/  S2UR UR4, SR_CgaCtaId ;  /* 0x00000000000479c3 */ /* 0x000ea20000008800 */
[----:B------:R-:W-:Y:S01]  /*3010*/  UMOV UR13, 0x400 ;  /* 0x00000400000d7882 */ /* 0x000fe20000000000 */
[----:B------:R-:W-:-:S06]  /*3020*/  NOP ;  /* 0x0000000000007918 */ /* 0x000fcc0000000000 */
[----:B------:R-:W-:Y:S06]  /*3030*/  BAR.ARV 0x6, 0xa0 ;  /* 0x0182800000007b1d */ /* 0x000fec0000002000 */
[----:B------:R-:W3:Y:S01]  /*3040*/  LDCU UR5, c[0x0][0x38c] ;  /* 0x00007180ff0577ac */ /* 0x000ee20008000800 */
[----:B------:R-:W-:Y:S01]  /*3050*/  LOP3.LUT R2, R2, 0xffff, RZ, 0xc0, !PT ;  /* 0x0000ffff02027812 */ /* 0x000fe200078ec0ff */
[----:B------:R-:W-:Y:S01]  /*3060*/  IMAD.MOV.U32 R11, RZ, RZ, 0x1 ;  /* 0x00000001ff0b7424 */ /* 0x000fe200078e00ff */
[----:B------:R-:W-:Y:S01]  /*3070*/  CS2R R8, SRZ ;  /* 0x0000000000087805 */ /* 0x000fe2000001ff00 */
[----:B------:R-:W4:Y:S01]  /*3080*/  LDCU UR8, c[0x0][0x38c] ;  /* 0x00007180ff0877ac */ /* 0x000f220008000800 */
[----:B------:R-:W-:Y:S01]  /*3090*/  R2UR UR15, R2 ;  /* 0x00000000020f72ca */ /* 0x000fe200000e0000 */
[----:B------:R-:W-:Y:S01]  /*30a0*/  IMAD.MOV.U32 R10, RZ, RZ, RZ ;  /* 0x000000ffff0a7224 */ /* 0x000fe200078e00ff */
[----:B------:R-:W-:Y:S01]  /*30b0*/  UMOV UR19, URZ ;  /* 0x000000ff00137c82 */ /* 0x000fe20008000000 */
[----:B------:R-:W-:Y:S01]  /*30c0*/  UMOV UR10, URZ ;  /* 0x000000ff000a7c82 */ /* 0x000fe20008000000 */
[----:B--2---:R-:W-:Y:S01]  /*30d0*/  ULEA UR13, UR4, UR13, 0x18 ;  /* 0x0000000d040d7291 */ /* 0x004fe2000f8ec0ff */
[----:B------:R-:W-:Y:S01]  /*30e0*/  UMOV UR20, 0x0 ;  /* 0x0000000000147882 */ /* 0x000fe20000000000 */
[----:B------:R-:W-:-:S02]  /*30f0*/  UMOV UR21, 0x8100010 ;  /* 0x0810001000157882 */ /* 0x000fc40000000000 */
[----:B------:R-:W-:Y:S02]  /*3100*/  UIADD3 UR6, UPT, UPT, UR13, 0x4400, URZ ;  /* 0x000044000d067890 */ /* 0x000fe4000fffe0ff */
[----:B------:R-:W-:Y:S02]  /*3110*/  UIADD3 UR7, UPT, UPT, UR13, 0x8400, URZ ;  /* 0x000084000d077890 */ /* 0x000fe4000fffe0ff */
[----:B---3--:R-:W-:Y:S01]  /*3120*/  UIADD3 UR5, UPT, UPT, UR5, 0x1f, URZ ;  /* 0x0000001f05057890 */ /* 0x008fe2000fffe0ff */
[----:B-1----:R-:W1:Y:S01]  /*3130*/  LDS R0, [UR13+0x110] ;  /* 0x0001100dff007984 */ /* 0x002e620008000800 */
[----:B------:R-:W-:Y:S02]  /*3140*/  USHF.R.U32.HI UR6, URZ, 0x4, UR6 ;  /* 0x00000004ff067899 */ /* 0x000fe40008011606 */
[----:B------:R-:W-:Y:S02]  /*3150*/  USHF.R.S32.HI UR4, URZ, 0x1f, UR5 ;  /* 0x0000001fff047899 */ /* 0x000fe40008011405 */
[----:B------:R-:W-:-:S02]  /*3160*/  ULOP3.LUT UR6, UR6, 0x3fff, URZ, 0xc0, !UPT ;  /* 0x00003fff06067892 */ /* 0x000fc4000f8ec0ff */
[----:B------:R-:W-:Y:S02]  /*3170*/  ULEA.HI UR4, UR4, UR5, URZ, 0x5 ;  /* 0x0000000504047291 */ /* 0x000fe4000f8f28ff */
[----:B------:R-:W-:Y:S02]  /*3180*/  USHF.R.U32.HI UR5, URZ, 0x4, UR7 ;  /* 0x00000004ff057899 */ /* 0x000fe40008011607 */
[----:B------:R-:W-:Y:S02]  /*3190*/  USHF.R.S32.HI UR22, URZ, 0x5, UR4 ;  /* 0x00000005ff167899 */ /* 0x000fe40008011404 */
[----:B------:R-:W-:Y:S02]  /*31a0*/  ULOP3.LUT UR5, UR5, 0x3fff, URZ, 0xc0, !UPT ;  /* 0x00003fff05057892 */ /* 0x000fe4000f8ec0ff */
[----:B------:R-:W-:Y:S02]  /*31b0*/  UISETP.LT.AND UP0, UPT, UR22, 0x1, UPT ;  /* 0x000000011600788c */ /* 0x000fe4000bf01270 */
[----:B------:R-:W-:-:S02]  /*31c0*/  ULOP3.LUT UR16, UR6, 0x10000, URZ, 0xfc, !UPT ;  /* 0x0001000006107892 */ /* 0x000fc4000f8efcff */
[----:B------:R-:W-:Y:S02]  /*31d0*/  USEL UR23, UR22, 0x1, !UP0 ;  /* 0x0000000116177887 */ /* 0x000fe4000c000000 */
[----:B------:R-:W-:Y:S02]  /*31e0*/  ULOP3.LUT UR17, UR5, 0x10000, URZ, 0xfc, !UPT ;  /* 0x0001000005117892 */ /* 0x000fe4000f8efcff */
[----:B------:R-:W-:Y:S02]  /*31f0*/  UIADD3 UR23, UPT, UPT, -UR23, URZ, URZ ;  /* 0x000000ff17177290 */ /* 0x000fe4000fffe1ff */
[----:B----4-:R-:W-:Y:S01]  /*3200*/  UISETP.GE.AND UP4, UPT, UR8, 0x1, UPT ;  /* 0x000000010800788c */ /* 0x010fe2000bf86270 */
[----:B-1----:R-:W-:-:S15]  /*3210*/  R2UR UR24, R0 ;  /* 0x00000000001872ca */ /* 0x002fde00000e0000 */
.L_x_66:
[----:B------:R-:W-:Y:S02]  /*3220*/  LEA R0, R10, UR13, 0x3 ;  /* 0x0000000d0a007c11 */ /* 0x000fe4000f8e18ff */
[----:B------:R-:W-:Y:S02]  /*3230*/  SHF.L.U32 R2, R9, 0x1f, RZ ;  /* 0x0000001f09027819 */ /* 0x000fe400000006ff */
[----:B------:R-:W-:Y:S01]  /*3240*/  PLOP3.LUT P0, PT, PT, PT, UP4, 0x80, 0x8 ;  /* 0x000000000008781c */ /* 0x000fe20003f0f048 */
[----:B------:R-:W-:Y:S01]  /*3250*/  VIADD R3, R0, 0x70 ;  /* 0x0000007000037836 */ /* 0x000fe20000000000 */
[----:B-1----:R-:W1:Y:S02]  /*3260*/  SYNCS.PHASECHK.TRANS64.TRYWAIT P1, [R0+URZ+0x60], R2 ;  /* 0x00006002000075a7 */ /* 0x002e6400080211ff */
[----:B-1-3--:R-:W-:Y:S09]  /*3270*/  @!P1 BRA `(.L_x_60) ;  /* 0x0000003c00d49947 */ /* 0x00aff20003800000 */
.L_x_117:
[----:B------:R-:W-:Y:S01]  /*3280*/  LEA R4, R10, UR13, 0x4 ;  /* 0x0000000d0a047c11 */ /* 0x000fe2000f8e20ff */
[----:B------:R-:W-:Y:S01]  /*3290*/  @UP4 ULEA UR4, UR10, UR13, 0x3 ;  /* 0x0000000d0a044291 */ /* 0x000fe2000f8e18ff */
[----:B------:R-:W-:Y:S01]  /*32a0*/  PLOP3.LUT P2, PT, PT, PT, PT, 0x80, 0x8 ;  /* 0x000000000008781c */ /* 0x000fe20003f4f070 */
[----:B------:R-:W-:Y:S01]  /*32b0*/  ULEA UR18, UR19, UR13, 0x3 ;  /* 0x0000000d13127291 */ /* 0x000fe2000f8e18ff */
[----:B------:R-:W-:Y:S02]  /*32c0*/  PRMT R3, RZ, 0x654, R3 ;  /* 0x00000654ff037816 */ /* 0x000fe40000000003 */
[----:B------:R-:W2:Y:S01]  /*32d0*/  LDS.128 R4, [R4+0xf0] ;  /* 0x0000f00004047984 */ /* 0x000ea20000000c00 */
[----:B-1----:R-:W-:Y:S02]  /*32e0*/  @P0 SHF.L.U32 R2, R8, 0x1f, RZ ;  /* 0x0000001f08020819 */ /* 0x002fe400000006ff */
[----:B------:R-:W-:Y:S01]  /*32f0*/  SHF.L.U32 R0, R11, 0x1f, RZ ;  /* 0x0000001f0b007819 */ /* 0x000fe200000006ff */
[----:B------:R-:W-:Y:S01]  /*3300*/  @!PT LDS RZ, [RZ] ;  /* 0x00000000fffff984 */ /* 0x000fe20000000800 */
[----:B------:R-:W-:Y:S01]  /*3310*/  @!PT LDS RZ, [RZ] ;  /* 0x00000000fffff984 */ /* 0x000fe20000000800 */
[----:B------:R-:W-:Y:S01]  /*3320*/  @!PT LDS RZ, [RZ] ;  /* 0x00000000fffff984 */ /* 0x000fe20000000800 */
[----:B------:R-:W-:Y:S01]  /*3330*/  @!PT LDS RZ, [RZ] ;  /* 0x00000000fffff984 */ /* 0x000fe20000000800 */
[----:B------:R1:W-:Y:S06]  /*3340*/  MEMBAR.ALL.CTA ;  /* 0x0000000000007992 */ /* 0x0003ec0000008000 */
[----:B-1----:R-:W1:Y:S02]  /*3350*/  FENCE.VIEW.ASYNC.S ;  /* 0x00000000000073c6 */ /* 0x002e640000000000 */
[----:B-1----:R1:W-:Y:S01]  /*3360*/  SYNCS.ARRIVE.TRANS64.RED.A1T0 RZ, [R3+URZ], RZ ;  /* 0x000000ff03ff79a7 */ /* 0x0023e200081004ff */
[----:B------:R1:W3:Y:S01]  /*3370*/  @P0 SYNCS.PHASECHK.TRANS64.TRYWAIT P2, [UR4], R2 ;  /* 0x00000002ff0005a7 */ /* 0x0002e20008041104 */
[----:B--2---:R-:W-:Y:S01]  /*3380*/  LOP3.LUT P1, RZ, R6, 0x1, RZ, 0xc0, !PT ;  /* 0x0000000106ff7812 */ /* 0x004fe2000782c0ff */
[----:B------:R-:W2:Y:S02]  /*3390*/  SYNCS.PHASECHK.TRANS64.TRYWAIT P0, [UR18+0xa0], R0 ;  /* 0x0000a000ff0075a7 */ /* 0x000ea40008001112 */
[----:B-123--:R-:W-:Y:S10]  /*33a0*/  @!P0 BRA `(.L_x_61) ;  /* 0x0000003c009c8947 */ /* 0x00eff40003800000 */
.L_x_119:
[----:B------:R-:W-:Y:S01]  /*33b0*/  IADD3 R10, PT, PT, R10, 0x1, RZ ;  /* 0x000000010a0a7810 */ /* 0x000fe20007ffe0ff */
[----:B------:R-:W-:Y:S06]  /*33c0*/  BRA.U !UP4, `(.L_x_62) ;  /* 0x000000010c887547 */ /* 0x000fec000b800000 */
[----:B------:R-:W-:Y:S02]  /*33d0*/  ULEA UR14, UR19, UR24, 0x6 ;  /* 0x00000018130e7291 */ /* 0x000fe4000f8e30ff */
[----:B------:R-:W-:Y:S01]  /*33e0*/  UPLOP3.LUT UP2, UPT, UPT, UPT, UPT, 0x40, 0x4 ;  /* 0x000000000004789c */ /* 0x000fe20003f4e870 */
[----:B------:R-:W-:Y:S01]  /*33f0*/  UMOV UR12, UR23 ;  /* 0x00000017000c7c82 */ /* 0x000fe20008000000 */
[----:B------:R-:W-:Y:S01]  /*3400*/  UMOV UR11, UR22 ;  /* 0x00000016000b7c82 */ /* 0x000fe20008000000 */
[----:B------:R-:W-:-:S08]  /*3410*/  UMOV UR5, UR10 ;  /* 0x0000000a00057c82 */ /* 0x000fd00008000000 */
.L_x_65:
[----:B------:R-:W-:Y:S02]  /*3420*/  UIADD3 UR12, UPT, UPT, UR12, 0x1, URZ ;  /* 0x000000010c0c7890 */ /* 0x000fe4000fffe0ff */
[----:B--2---:R-:W-:Y:S02]  /*3430*/  ULEA UR6, UR5, UR13, 0x3 ;  /* 0x0000000d05067291 */ /* 0x004fe4000f8e18ff */
[----:B------:R-:W-:Y:S01]  /*3440*/  UISETP.NE.AND UP3, UPT, UR12, URZ, UPT ;  /* 0x000000ff0c00728c */ /* 0x000fe2000bf65270 */
[----:B---3--:R-:W-:Y:S10]  /*3450*/  @P2 BRA `(.L_x_63) ;  /* 0x00000000000c2947 */ /* 0x008ff40003800000 */
[----:B-1----:R-:W-:Y:S04]  /*3460*/  SHF.L.U32 R2, R8, 0x1f, RZ ;  /* 0x0000001f08027819 */ /* 0x002fe800000006ff */
[----:B------:R-:W1:Y:S02]  /*3470*/  SYNCS.PHASECHK.TRANS64.TRYWAIT P0, [UR6], R2 ;  /* 0x00000002ff0075a7 */ /* 0x000e640008001106 */
[----:B-1----:R-:W-:Y:S05]  /*3480*/  @!P0 BRA `(.L_x_64) ;  /* 0x0000003c007c8947 */ /* 0x002fea0003800000 */
.L_x_63:
[----:B------:R-:W-:Y:S01]  /*3490*/  UISETP.NE.AND UP0, UPT, UR11, 0x1, UPT ;  /* 0x000000010b00788c */ /* 0x000fe2000bf05270 */
[----:B------:R-:W-:Y:S01]  /*34a0*/  PLOP3.LUT P2, PT, PT, PT, PT, 0x80, 0x8 ;  /* 0x000000000008781c */ /* 0x000fe20003f4f070 */
[----:B------:R-:W-:Y:S02]  /*34b0*/  UIADD3 UR4, UPT, UPT, UR5, 0x1, URZ ;  /* 0x0000000105047890 */ /* 0x000fe4000fffe0ff */
[----:B------:R-:W-:Y:S02]  /*34c0*/  ULEA UR8, UR5, UR17, 0x7 ;  /* 0x0000001105087291 */ /* 0x000fe4000f8e38ff */
[----:B------:R-:W-:Y:S01]  /*34d0*/  UISETP.NE.AND UP1, UPT, UR4, 0x4, UPT ;  /* 0x000000040400788c */ /* 0x000fe2000bf25270 */
[----:B------:R-:W-:Y:S01]  /*34e0*/  PLOP3.LUT P0, PT, PT, PT, UP0, 0x80, 0x8 ;  /* 0x000000000008781c */ /* 0x000fe20003f0f008 */
[----:B------:R-:W-:Y:S02]  /*34f0*/  UIADD3 UR11, UPT, UPT, UR11, -0x1, URZ ;  /* 0xffffffff0b0b7890 */ /* 0x000fe4000fffe0ff */
[----:B------:R-:W-:Y:S02]  /*3500*/  USEL UR7, URZ, 0x1, UP1 ;  /* 0x00000001ff077887 */ /* 0x000fe40008800000 */
[----:B------:R-:W-:Y:S01]  /*3510*/  USEL UR10, UR4, URZ, UP1 ;  /* 0x000000ff040a7287 */ /* 0x000fe20008800000 */
[----:B------:R-:W-:Y:S03]  /*3520*/  UMOV UR9, 0xc0004010 ;  /* 0xc000401000097882 */ /* 0x000fe60000000000 */
[----:B------:R-:W-:Y:S01]  /*3530*/  @UP0 ULEA UR4, UR10, UR13, 0x3 ;  /* 0x0000000d0a040291 */ /* 0x000fe2000f8e18ff */
[----:B------:R-:W-:Y:S01]  /*3540*/  LOP3.LUT R8, R8, UR7, RZ, 0x3c, !PT ;  /* 0x0000000708087c12 */ /* 0x000fe2000f8e3cff */
[----:B------:R-:W-:Y:S03]  /*3550*/  UMOV UR7, 0xc0004010 ;  /* 0xc000401000077882 */ /* 0x000fe60000000000 */
[----:B-1----:R-:W-:Y:S04]  /*3560*/  @P0 SHF.L.U32 R0, R8, 0x1f, RZ ;  /* 0x0000001f08000819 */ /* 0x002fe800000006ff */
[----:B------:R2:W3:Y:S01]  /*3570*/  @P0 SYNCS.PHASECHK.TRANS64.TRYWAIT P2, [UR4], R0 ;  /* 0x00000000ff0005a7 */ /* 0x0004e20008041104 */
[----:B------:R-:W-:Y:S02]  /*3580*/  UIADD3 UR4, UPT, UPT, UR6, 0x20, URZ ;  /* 0x0000002006047890 */ /* 0x000fe4000fffe0ff */
[----:B------:R-:W-:Y:S03]  /*3590*/  ULEA UR6, UR5, UR16, 0x8 ;  /* 0x0000001005067291 */ /* 0x000fe6000f8e40ff */
[----:B------:R-:W-:Y:S06]  /*35a0*/  UMOV UR5, UR10 ;  /* 0x0000000a00057c82 */ /* 0x000fec0008000000 */
[----:B------:R2:W-:Y:S01]  /*35b0*/  UTCQMMA gdesc[UR6], gdesc[UR8], tmem[UR14], tmem[UR20], idesc[UR21], UP2 ;  /* 0x00ff1408060075ea */ /* 0x0005e2000900030e */
[----:B------:R-:W-:Y:S01]  /*35c0*/  UPLOP3.LUT UP2, UPT, UPT, UPT, UPT, 0x80, 0x8 ;  /* 0x000000000008789c */ /* 0x000fe20003f4f070 */
[----:B------:R2:W-:Y:S01]  /*35d0*/  UTCBAR.MULTICAST [UR4], URZ, UR15 ;  /* 0x000000ff040073e9 */ /* 0x0005e2000800080f */
[----:B------:R-:W-:Y:S09]  /*35e0*/  BRA.U UP3, `(.L_x_65) ;  /* 0xfffffffd038c7547 */ /* 0x000ff2000b83ffff */
.L_x_62:
[----:B--2---:R-:W-:Y:S01]  /*35f0*/  UIADD3 UR4, UPT, UPT, UR19, 0x1, URZ ;  /* 0x0000000113047890 */ /* 0x004fe2000fffe0ff */
[C---:B------:R-:W-:Y:S01]  /*3600*/  ISETP.NE.AND P0, PT, R10.reuse, 0x2, PT ;  /* 0x000000020a00780c */ /* 0x040fe20003f05270 */
[----:B------:R-:W-:Y:S02]  /*3610*/  UIADD3 UR5, UPT, UPT, UR18, 0x80, URZ ;  /* 0x0000008012057890 */ /* 0x000fe4000fffe0ff */
[----:B------:R-:W-:Y:S01]  /*3620*/  UISETP.NE.AND UP0, UPT, UR4, 0x4, UPT ;  /* 0x000000040400788c */ /* 0x000fe2000bf05270 */
[----:B-1----:R-:W-:Y:S02]  /*3630*/  SEL R0, RZ, 0x1, P0 ;  /* 0x00000001ff007807 */ /* 0x002fe40000000000 */
[----:B------:R-:W-:Y:S01]  /*3640*/  SEL R10, R10, RZ, P0 ;  /* 0x000000ff0a0a7207 */ /* 0x000fe20000000000 */
[----:B------:R-:W-:Y:S01]  /*3650*/  USEL UR6, URZ, 0x1, UP0 ;  /* 0x00000001ff067887 */ /* 0x000fe20008000000 */
[----:B------:R-:W-:Y:S01]  /*3660*/  LOP3.LUT R9, R9, R0, RZ, 0x3c, !PT ;  /* 0x0000000009097212 */ /* 0x000fe200078e3cff */
[----:B------:R-:W-:Y:S01]  /*3670*/  USEL UR19, UR4, URZ, UP0 ;  /* 0x000000ff04137287 */ /* 0x000fe20008000000 */
[----:B------:R1:W-:Y:S03]  /*3680*/  UTCBAR [UR5], URZ ;  /* 0x000000ff050073e9 */ /* 0x0003e600080000ff */
[----:B------:R-:W-:Y:S01]  /*3690*/  LOP3.LUT R11, R11, UR6, RZ, 0x3c, !PT ;  /* 0x000000060b0b7c12 */ /* 0x000fe2000f8e3cff */
[----:B------:R-:W-:Y:S07]  /*36a0*/  @P1 BRA `(.L_x_66) ;  /* 0xfffffff800dc1947 */ /* 0x000fee000383ffff */
[----:B------:R-:W2:Y:S01]  /*36b0*/  S2UR UR8, SR_CgaCtaId ;  /* 0x00000000000879c3 */ /* 0x000ea20000008800 */
[----:B------:R-:W-:Y:S01]  /*36c0*/  ELECT P0, URZ, PT ;  /* 0x0000000000ff782f */ /* 0x000fe20003800000 */
[----:B------:R-:W-:Y:S01]  /*36d0*/  IMAD.MOV.U32 R0, RZ, RZ, 0x1 ;  /* 0x00000001ff007424 */ /* 0x000fe200078e00ff */
[----:B------:R-:W-:Y:S01]  /*36e0*/  UIADD3 UR13, UPT, UPT, UR13, 0xa0, URZ ;  /* 0x000000a00d0d7890 */ /* 0x000fe2000fffe0ff */
[----:B------:R-:W-:Y:S01]  /*36f0*/  SHF.L.U32 R2, R11, 0x1f, RZ ;  /* 0x0000001f0b027819 */ /* 0x000fe200000006ff */
[----:B------:R-:W-:-:S03]  /*3700*/  UMOV UR4, 0x40 ;  /* 0x0000004000047882 */ /* 0x000fc60000000000 */
[----:B------:R-:W-:Y:S01]  /*3710*/  UVIRTCOUNT.DEALLOC.SMPOOL 0x80 ;  /* 0x000000800000784c */ /* 0x000fe20000000000 */
[----:B--2---:R-:W-:Y:S02]  /*3720*/  ULEA UR8, UR8, UR4, 0x18 ;  /* 0x0000000408087291 */ /* 0x004fe4000f8ec0ff */
[----:B------:R-:W-:-:S07]  /*3730*/  ULEA UR4, UR19, UR13, 0x3 ;  /* 0x0000000d13047291 */ /* 0x000fce000f8e18ff */
[----:B------:R2:W-:Y:S02]  /*3740*/  @P0 STS.U8 [UR8+0x1c], R0 ;  /* 0x00001c00ff000988 */ /* 0x0005e40008000008 */
[----:B------:R-:W4:Y:S02]  /*3750*/  SYNCS.PHASECHK.TRANS64.TRYWAIT P0, [UR4], R2 ;  /* 0x00000002ff0075a7 */ /* 0x000f240008001104 */
[----:B--2-4-:R-:W-:Y:S05]  /*3760*/  @!P0 BRA `(.L_x_67) ;  /* 0x0000003800dc8947 */ /* 0x014fea0003800000 */
.L_x_122:
[----:B------:R-:W-:-:S04]  /*3770*/  UIADD3 UR4, UPT, UPT, UR19, 0x1, URZ ;  /* 0x0000000113047890 */ /* 0x000fc8000fffe0ff */
[----:B------:R-:W-:-:S04]  /*3780*/  UISETP.NE.AND UP0, UPT, UR4, 0x4, UPT ;  /* 0x000000040400788c */ /* 0x000fc8000bf05270 */
[----:B------:R-:W-:Y:S02]  /*3790*/  USEL UR6, URZ, 0x1, UP0 ;  /* 0x00000001ff067887 */ /* 0x000fe40008000000 */
[----:B------:R-:W-:-:S04]  /*37a0*/  USEL UR4, UR4, URZ, UP0 ;  /* 0x000000ff04047287 */ /* 0x000fc80008000000 */
[----:B-1----:R-:W-:Y:S01]  /*37b0*/  ULEA UR5, UR4, UR13, 0x3 ;  /* 0x0000000d04057291 */ /* 0x002fe2000f8e18ff */
[----:B--2---:R-:W-:-:S04]  /*37c0*/  LOP3.LUT R2, R11, UR6, RZ, 0x3c, !PT ;  /* 0x000000060b027c12 */ /* 0x004fc8000f8e3cff */
[----:B------:R-:W-:-:S04]  /*37d0*/  SHF.L.U32 R3, R2, 0x1f, RZ ;  /* 0x0000001f02037819 */ /* 0x000fc800000006ff */
[----:B------:R-:W1:Y:S02]  /*37e0*/  SYNCS.PHASECHK.TRANS64.TRYWAIT P0, [UR5], R3 ;  /* 0x00000003ff0075a7 */ /* 0x000e640008001105 */
[----:B-1----:R-:W-:Y:S05]  /*37f0*/  @!P0 BRA `(.L_x_68) ;  /* 0x0000003800d08947 */ /* 0x002fea0003800000 */
.L_x_124:
        /* <DEDUP_REMOVED lines=9> */
.L_x_126:
[----:B------:R-:W-:-:S04]  /*3890*/  UIADD3 UR4, UPT, UPT, UR4, 0x1, URZ ;  /* 0x0000000104047890 */ /* 0x000fc8000fffe0ff */
[----:B------:R-:W-:-:S04]  /*38a0*/  UISETP.NE.AND UP0, UPT, UR4, 0x4, UPT ;  /* 0x000000040400788c */ /* 0x000fc8000bf05270 */
[----:B------:R-:W-:Y:S02]  /*38b0*/  USEL UR5, URZ, 0x1, UP0 ;  /* 0x00000001ff057887 */ /* 0x000fe40008000000 */
[----:B------:R-:W-:-:S04]  /*38c0*/  USEL UR4, UR4, URZ, UP0 ;  /* 0x000000ff04047287 */ /* 0x000fc80008000000 */
[----:B------:R-:W-:Y:S01]  /*38d0*/  ULEA UR4, UR4, UR13, 0x3 ;  /* 0x0000000d04047291 */ /* 0x000fe2000f8e18ff */
[----:B------:R-:W-:-:S04]  /*38e0*/  LOP3.LUT R2, R2, UR5, RZ, 0x3c, !PT ;  /* 0x0000000502027c12 */ /* 0x000fc8000f8e3cff */
[----:B------:R-:W-:-:S04]  /*38f0*/  SHF.L.U32 R2, R2, 0x1f, RZ ;  /* 0x0000001f02027819 */ /* 0x000fc800000006ff */
[----:B------:R-:W2:Y:S02]  /*3900*/  SYNCS.PHASECHK.TRANS64.TRYWAIT P0, [UR4], R2 ;  /* 0x00000002ff0075a7 */ /* 0x000ea40008001104 */
[----:B--2---:R-:W-:Y:S05]  /*3910*/  @!P0 BRA `(.L_x_70) ;  /* 0x0000003800b88947 */ /* 0x004fea0003800000 */
.L_x_128:
[----:B------:R-:W-:Y:S01]  /*3920*/  NOP ;  /* 0x0000000000007918 */ /* 0x000fe20000000000 */
[----:B-1----:R-:W1:Y:S01]  /*3930*/  LDS R0, [UR8+0x14] ;  /* 0x00001408ff007984 */ /* 0x002e620008000800 */
[----:B------:R-:W-:Y:S01]  /*3940*/  ULOP3.LUT UR4, UR24, 0xffff, URZ, 0xc0, !UPT ;  /* 0x0000ffff18047892 */ /* 0x000fe2000f8ec0ff */
[----:B------:R-:W-:Y:S01]  /*3950*/  UMOV UR5, 0xffff ;  /* 0x0000ffff00057882 */ /* 0x000fe20000000000 */
[----:B------:R-:W-:Y:S02]  /*3960*/  UMOV UR6, 0x1 ;  /* 0x0000000100067882 */ /* 0x000fe40000000000 */
[----:B------:R-:W-:-:S04]  /*3970*/  USHF.R.U32.HI UR4, URZ, 0x5, UR4 ;  /* 0x00000005ff047899 */ /* 0x000fc80008011604 */
[----:B------:R-:W-:Y:S02]  /*3980*/  USHF.L.U32 UR5, UR5, UR4, URZ ;  /* 0x0000000405057299 */ /* 0x000fe400080006ff */
[----:B------:R-:W-:-:S04]  /*3990*/  USHF.L.U32 UR4, UR6, UR4, URZ ;  /* 0x0000000406047299 */ /* 0x000fc800080006ff */
[----:B-1----:R-:W-:-:S04]  /*39a0*/  LOP3.LUT R0, R0, UR5, RZ, 0xc0, !PT ;  /* 0x0000000500007c12 */ /* 0x002fc8000f8ec0ff */
[----:B------:R-:W-:-:S13]  /*39b0*/  ISETP.NE.AND P0, PT, R0, UR5, PT ;  /* 0x0000000500007c0c */ /* 0x000fda000bf05270 */
[----:B------:R-:W-:Y:S05]  /*39c0*/  @P0 BRA `(.L_x_71) ;  /* 0x0000000000580947 */ /* 0x000fea0003800000 */
[----:B------:R-:W1:Y:S02]  /*39d0*/  LDS R0, [UR8+0x18] ;  /* 0x00001808ff007984 */ /* 0x000e640008000800 */
[----:B-1----:R-:W-:-:S04]  /*39e0*/  LOP3.LUT R0, R0, UR4, RZ, 0xc0, !PT ;  /* 0x0000000400007c12 */ /* 0x002fc8000f8ec0ff */
[----:B------:R-:W-:-:S13]  /*39f0*/  ISETP.NE.AND P0, PT, R0, UR4, PT ;  /* 0x0000000400007c0c */ /* 0x000fda000bf05270 */
[----:B------:R-:W-:Y:S05]  /*3a00*/  @P0 BRA `(.L_x_72) ;  /* 0x00000000003c0947 */ /* 0x000fea0003800000 */
[----:B------:R-:W1:Y:S01]  /*3a10*/  S2R R2, SR_LANEID ;  /* 0x0000000000027919 */ /* 0x000e620000000000 */
[----:B------:R-:W-:-:S06]  /*3a20*/  ULOP3.LUT UR5, URZ, UR5, URZ, 0x33, !UPT ;  /* 0x00000005ff057292 */ /* 0x000fcc000f8e33ff */
[----:B------:R-:W-:-:S04]  /*3a30*/  IMAD.U32 R0, RZ, RZ, UR5 ;  /* 0x00000005ff007e24 */ /* 0x000fc8000f8e00ff */
[----:B------:R2:W4:Y:S02]  /*3a40*/  REDUX UR7, R0 ;  /* 0x00000000000773c4 */ /* 0x0005240000000000 */
[----:B------:R1:W-:Y:S01]  /*3a50*/  UTCATOMSWS.AND URZ, UR5 ;  /* 0x0000000500ff79e3 */ /* 0x0003e20008000000 */
[----:B--2---:R-:W-:Y:S01]  /*3a60*/  LOP3.LUT R0, RZ, UR4, RZ, 0x33, !PT ;  /* 0x00000004ff007c12 */ /* 0x004fe2000f8e33ff */
[----:B------:R-:W-:Y:S02]  /*3a70*/  VOTEU.ANY UR4, UPT, PT ;  /* 0x0000000000047886 */ /* 0x000fe400038e0100 */
[----:B------:R-:W-:Y:S02]  /*3a80*/  UFLO.U32 UR4, UR4 ;  /* 0x00000004000472bd */ /* 0x000fe400080e0000 */
[----:B------:R-:W2:Y:S04]  /*3a90*/  REDUX UR6, R0 ;  /* 0x00000000000673c4 */ /* 0x000ea80000000000 */
[----:B-1----:R-:W-:-:S02]  /*3aa0*/  ISETP.EQ.U32.AND P0, PT, R2, UR4, PT ;  /* 0x0000000402007c0c */ /* 0x002fc4000bf02070 */
[----:B----4-:R-:W-:-:S11]  /*3ab0*/  MOV R2, UR7 ;  /* 0x0000000700027c02 */ /* 0x010fd60008000f00 */
[----:B------:R1:W-:Y:S01]  /*3ac0*/  @P0 ATOMS.AND RZ, [UR8+0x14], R2 ;  /* 0x00001402ffff098c */ /* 0x0003e2000a800008 */
[----:B--2---:R-:W-:-:S05]  /*3ad0*/  IMAD.U32 R0, RZ, RZ, UR6 ;  /* 0x00000006ff007e24 */ /* 0x004fca000f8e00ff */
[----:B------:R1:W-:Y:S01]  /*3ae0*/  @P0 ATOMS.AND RZ, [UR8+0x18], R0 ;  /* 0x00001800ffff098c */ /* 0x0003e2000a800008 */
[----:B------:R-:W-:Y:S05]  /*3af0*/  BRA `(.L_x_73) ;  /* 0x0000000000147947 */ /* 0x000fea0003800000 */
.L_x_72:
[----:B------:R-:W-:Y:S02]  /*3b00*/  MOV R2, 0x3b20 ;  /* 0x00003b2000027802 */ /* 0x000fe40000000f00 */
[----:B---3-5:R-:W-:Y:S05]  /*3b10*/  CALL.REL.NOINC `($__internal_0_$__cuda_sm10x_tcgen05_guardrail_trap_col_being_dealloced_not_returned_by_alloc) ;  /* 0x0000003800d47944 */ /* 0x028fea0003c00000 */
[----:B------:R-:W-:Y:S05]  /*3b20*/  BRA `(.L_x_73) ;  /* 0x0000000000087947 */ /* 0x000fea0003800000 */
.L_x_71:
[----:B------:R-:W-:Y:S02]  /*3b30*/  MOV R2, 0x3b50 ;  /* 0x00003b5000027802 */ /* 0x000fe40000000f00 */
[----:B---3-5:R-:W-:Y:S05]  /*3b40*/  CALL.REL.NOINC `($__internal_2_$__cuda_sm10x_tcgen05_guardrail_trap_unallocated_columns_being_dealloced) ;  /* 0x0000003800e07944 */ /* 0x028fea0003c00000 */
.L_x_73:
[----:B------:R-:W-:Y:S01]  /*3b50*/  NOP ;  /* 0x0000000000007918 */ /* 0x000fe20000000000 */
[----:B------:R-:W-:Y:S05]  /*3b60*/  EXIT ;  /* 0x000000000000794d */ /* 0x000fea0003800000 */
.L_x_55:
[----:B------:R-:W-:-:S09]  /*3b70*/  UISETP.NE.OR UP0, UPT, UR22, 0x3, !UP3 ;  /* 0x000000031600788c */ /* 0x000fd2000df05670 */
[----:B------:R-:W-:Y:S05]  /*3b80*/  BRA.U UP0, `(.L_x_74) ;  /* 0x0000000d00087547 */ /* 0x000fea000b800000 */
[----:B------:R-:W1:Y:S01]  /*3b90*/  LDCU UR26, c[0x0][0x370] ;  /* 0x00006e00ff1a77ac */ /* 0x000e620008000800 */
[----:B------:R-:W2:Y:S01]  /*3ba0*/  LDC.64 R16, c[0x0][0x348] ;  /* 0x0000d200ff107b82 */ /* 0x000ea20000000a00 */
[----:B------:R-:W-:Y:S02]  /*3bb0*/  HFMA2 R13, -RZ, RZ, 0, 0 ;  /* 0x00000000ff0d7431 */ /* 0x000fe400000001ff */
[----:B------:R-:W-:Y:S01]  /*3bc0*/  IMAD.MOV.U32 R15, RZ, RZ, 0x1 ;  /* 0x00000001ff0f7424 */ /* 0x000fe200078e00ff */
[----:B------:R-:W1:Y:S01]  /*3bd0*/  LDCU.128 UR28, c[0x0][0xb10] ;  /* 0x00016200ff1c77ac */ /* 0x000e620008000c00 */
[----:B------:R-:W-:Y:S01]  /*3be0*/  IMAD.MOV.U32 R14, RZ, RZ, RZ ;  /* 0x000000ffff0e7224 */ /* 0x000fe200078e00ff */
[----:B------:R-:W-:Y:S01]  /*3bf0*/  MOV R12, 0x2000 ;  /* 0x00002000000c7802 */ /* 0x000fe20000000f00 */
[----:B------:R-:W3:Y:S01]  /*3c00*/  LDCU UR25, c[0x0][0x374] ;  /* 0x00006e80ff1977ac */ /* 0x000ee20008000800 */
[----:B------:R-:W4:Y:S01]  /*3c10*/  LDC.64 R2, c[0x0][0x888] ;  /* 0x00022200ff027b82 */ /* 0x000f220000000a00 */
[----:B------:R-:W3:Y:S01]  /*3c20*/  LDCU UR16, c[0x0][0xb0c] ;  /* 0x00016180ff1077ac */ /* 0x000ee20008000800 */
[----:B------:R-:W2:Y:S06]  /*3c30*/  LDCU UR35, c[0x0][0xb20] ;  /* 0x00016400ff2377ac */ /* 0x000eac0008000800 */
[----:B------:R-:W4:Y:S01]  /*3c40*/  LDC.64 R4, c[0x0][0x890] ;  /* 0x00022400ff047b82 */ /* 0x000f220000000a00 */
[----:B------:R-:W2:Y:S01]  /*3c50*/  LDCU UR4, c[0x0][0xb30] ;  /* 0x00016600ff0477ac */ /* 0x000ea20008000800 */
[----:B------:R-:W-:Y:S01]  /*3c60*/  UMOV UR17, 0x400 ;  /* 0x0000040000117882 */ /* 0x000fe20000000000 */
[----:B-1----:R-:W-:-:S02]  /*3c70*/  UIMAD.WIDE.U32 UR6, UR26, UR28, URZ ;  /* 0x0000001c1a0672a5 */ /* 0x002fc4000f8e00ff */
[----:B---3--:R-:W-:Y:S02]  /*3c80*/  UIMAD.WIDE.U32 UR8, UR25, UR31, URZ ;  /* 0x0000001f190872a5 */ /* 0x008fe4000f8e00ff */
[----:B------:R-:W-:Y:S02]  /*3c90*/  ULEA UR17, UR61, UR17, 0x18 ;  /* 0x000000113d117291 */ /* 0x000fe4000f8ec0ff */
[----:B------:R-:W-:Y:S02]  /*3ca0*/  UPLOP3.LUT UP3, UPT, UPT, UPT, UPT, 0x40, 0x4 ;  /* 0x000000000004789c */ /* 0x000fe40003f6e870 */
[----:B------:R-:W-:Y:S01]  /*3cb0*/  UIADD3 UR27, UPT, UPT, UR17, 0x40, URZ ;  /* 0x00000040111b7890 */ /* 0x000fe2000fffe0ff */
[----:B------:R-:W-:Y:S01]  /*3cc0*/  UMOV UR6, UR7 ;  /* 0x0000000700067c82 */ /* 0x000fe20008000000 */
[----:B------:R-:W-:Y:S01]  /*3cd0*/  UMOV UR32, UR9 ;  /* 0x0000000900207c82 */ /* 0x000fe20008000000 */
[----:B------:R-:W-:Y:S02]  /*3ce0*/  UISETP.GE.AND UP0, UPT, UR40, 0x1, UPT ;  /* 0x000000012800788c */ /* 0x000fe4000bf06270 */
[----:B------:R-:W-:Y:S01]  /*3cf0*/  UISETP.NE.AND UP4, UPT, UR40, 0x1, UPT ;  /* 0x000000012800788c */ /* 0x000fe2000bf85270 */
[----:B------:R-:W1:Y:S01]  /*3d00*/  LDCU.64 UR14, c[0x0][0xb28] ;  /* 0x00016500ff0e77ac */ /* 0x000e620008000a00 */
[----:B------:R-:W-:-:S02]  /*3d10*/  UISETP.NE.AND UP6, UPT, UR16, 0x1, UPT ;  /* 0x000000011000788c */ /* 0x000fc4000bfc5270 */
[----:B------:R-:W-:Y:S02]  /*3d20*/  UISETP.NE.AND UP5, UPT, UR30, 0x1, UPT ;  /* 0x000000011e00788c */ /* 0x000fe4000bfa5270 */
[----:B------:R-:W-:Y:S02]  /*3d30*/  UPRMT UR27, UR61, 0x654, UR27 ;  /* 0x000006543d1b7896 */ /* 0x000fe4000800001b */
[----:B------:R-:W-:Y:S02]  /*3d40*/  USHF.R.U32.HI UR33, URZ, UR29, UR6 ;  /* 0x0000001dff217299 */ /* 0x000fe40008011606 */
[----:B--2---:R-:W-:Y:S02]  /*3d50*/  USHF.R.U32.HI UR32, URZ, UR35, UR32 ;  /* 0x00000023ff207299 */ /* 0x004fe40008011620 */
[----:B------:R-:W-:-:S11]  /*3d60*/  UISETP.NE.AND UP2, UPT, UR4, 0x1, UPT ;  /* 0x000000010400788c */ /* 0x000fd6000bf45270 */
.L_x_82:
[C---:B------:R-:W-:Y:S02]  /*3d70*/  LEA R7, R14.reuse, UR17, 0x3 ;  /* 0x000000110e077c11 */ /* 0x040fe4000f8e18ff */
[----:B------:R-:W-:Y:S02]  /*3d80*/  SHF.L.U32 R0, R13, 0x1f, RZ ;  /* 0x0000001f0d007819 */ /* 0x000fe400000006ff */
[----:B------:R-:W-:Y:S02]  /*3d90*/  LEA R8, R14, UR17, 0x4 ;  /* 0x000000110e087c11 */ /* 0x000fe4000f8e20ff */
[----:B--2---:R-:W2:Y:S02]  /*3da0*/  SYNCS.PHASECHK.TRANS64.TRYWAIT P0, [R7+URZ+0x60], R0 ;  /* 0x00006000070075a7 */ /* 0x004ea400080011ff */
[----:B--2---:R-:W-:Y:S05]  /*3db0*/  @!P0 BRA `(.L_x_75) ;  /* 0x0000003400a88947 */ /* 0x004fea0003800000 */
.L_x_129:
[----:B------:R-:W3:Y:S01]  /*3dc0*/  LDS.128 R8, [R8+0xf0] ;  /* 0x0000f00008087984 */ /* 0x000ee20000000c00 */
[----:B------:R-:W-:Y:S01]  /*3dd0*/  UISETP.GE.AND UP0, UPT, UR40, 0x1, UPT ;  /* 0x000000012800788c */ /* 0x000fe2000bf06270 */
[----:B------:R-:W-:Y:S01]  /*3de0*/  @!PT LDS RZ, [RZ] ;  /* 0x00000000fffff984 */ /* 0x000fe20000000800 */
[----:B------:R-:W-:Y:S01]  /*3df0*/  @!PT LDS RZ, [RZ] ;  /* 0x00000000fffff984 */ /* 0x000fe20000000800 */
[----:B------:R-:W-:Y:S01]  /*3e00*/  @!PT LDS RZ, [RZ] ;  /* 0x00000000fffff984 */ /* 0x000fe20000000800 */
[----:B------:R-:W-:Y:S01]  /*3e10*/  @!PT LDS RZ, [RZ] ;  /* 0x00000000fffff984 */ /* 0x000fe20000000800 */
[----:B------:R1:W-:Y:S06]  /*3e20*/  MEMBAR.ALL.CTA ;  /* 0x0000000000007992 */ /* 0x0003ec0000008000 */
[----:B-1----:R-:W1:Y:S01]  /*3e30*/  FENCE.VIEW.ASYNC.S ;  /* 0x00000000000073c6 */ /* 0x002e620000000000 */
[----:B---3--:R-:W-:Y:S11]  /*3e40*/  LOP3.LUT P0, RZ, R10, 0x1, RZ, 0xc0, !PT ;  /* 0x000000010aff7812 */ /* 0x008ff6000780c0ff */
[----:B------:R-:W-:Y:S02]  /*3e50*/  @!UPT UIADD3 URZ, UPT, UPT, URZ, URZ, URZ ;  /* 0x000000fffffff290 */ /* 0x000fe4000fffe0ff */
[----:B-1----:R-:W-:Y:S01]  /*3e60*/  VOTEU.ANY UP1, P0 ;  /* 0x0000000000ff7886 */ /* 0x002fe20000020100 */
[----:B------:R-:W-:Y:S11]  /*3e70*/  PLOP3.LUT P0, PT, PT, PT, UP1, 0x80, 0x8 ;  /* 0x000000000008781c */ /* 0x000ff60003f0f018 */
[----:B------:R-:W-:Y:S02]  /*3e80*/  @!UPT UIADD3 URZ, UPT, UPT, URZ, URZ, URZ ;  /* 0x000000fffffff290 */ /* 0x000fe4000fffe0ff */
[----:B--2---:R-:W-:Y:S02]  /*3e90*/  @P0 SHF.R.U32.HI R0, RZ, 0x10, R9 ;  /* 0x00000010ff000819 */ /* 0x004fe40000011609 */
[----:B------:R-:W-:Y:S02]  /*3ea0*/  @P0 MOV R6, R8 ;  /* 0x0000000800060202 */ /* 0x000fe40000000f00 */
[----:B------:R-:W-:Y:S01]  /*3eb0*/  @P0 R2UR UR4, R0 ;  /* 0x00000000000402ca */ /* 0x000fe200000e0000 */
[----:B------:R-:W-:Y:S01]  /*3ec0*/  VIADD R0, R7, 0x70 ;  /* 0x0000007007007836 */ /* 0x000fe20000000000 */
[----:B------:R-:W-:Y:S02]  /*3ed0*/  @P0 LOP3.LUT R8, R9, 0xffff, RZ, 0xc0, !PT ;  /* 0x0000ffff09080812 */ /* 0x000fe400078ec0ff */
[----:B------:R-:W-:Y:S02]  /*3ee0*/  @P0 R2UR UR6, R6 ;  /* 0x00000000060602ca */ /* 0x000fe400000e0000 */
[----:B------:R-:W-:Y:S02]  /*3ef0*/  PRMT R0, RZ, 0x654, R0 ;  /* 0x00000654ff007816 */ /* 0x000fe40000000000 */
[----:B------:R-:W-:Y:S02]  /*3f00*/  @P0 R2UR UR5, R8 ;  /* 0x00000000080502ca */ /* 0x000fe400000e0000 */
[----:B------:R1:W-:Y:S03]  /*3f10*/  SYNCS.ARRIVE.TRANS64.RED.A1T0 RZ, [R0+URZ], RZ ;  /* 0x000000ff00ff79a7 */ /* 0x0003e600081004ff */
[----:B------:R-:W-:Y:S04]  /*3f20*/  @UP1 UMOV UR24, UR4 ;  /* 0x0000000400181c82 */ /* 0x000fe80008000000 */
[----:B------:R-:W-:Y:S04]  /*3f30*/  @UP1 UMOV UR13, UR6 ;  /* 0x00000006000d1c82 */ /* 0x000fe80008000000 */
[----:B------:R-:W-:Y:S01]  /*3f40*/  @UP1 UMOV UR7, UR5 ;  /* 0x0000000500071c82 */ /* 0x000fe20008000000 */
[----:B------:R-:W-:Y:S05]  /*3f50*/  BRA.U !UP0, `(.L_x_76) ;  /* 0x0000000108a47547 */ /* 0x000fea000b800000 */
[----:B------:R-:W-:Y:S02]  /*3f60*/  UIMAD.WIDE.U32 UR10, UR7, UR31, URZ ;  /* 0x0000001f070a72a5 */ /* 0x000fe4000f8e00ff */
[----:B------:R-:W-:Y:S02]  /*3f70*/  UIMAD.WIDE.U32 UR18, UR13, UR28, URZ ;  /* 0x0000001c0d1272a5 */ /* 0x000fe4000f8e00ff */
[----:B------:R-:W-:Y:S02]  /*3f80*/  USEL UR4, UR25, UR32, !UP5 ;  /* 0x0000002019047287 */ /* 0x000fe4000e800000 */
[----:B------:R-:W-:Y:S02]  /*3f90*/  USEL UR8, UR26, UR33, !UP6 ;  /* 0x000000211a087287 */ /* 0x000fe4000f000000 */
[----:B------:R-:W-:Y:S02]  /*3fa0*/  UIMAD.WIDE.U32 UR20, UR4, UR14, URZ ;  /* 0x0000000e041472a5 */ /* 0x000fe4000f8e00ff */
[----:B------:R-:W-:Y:S01]  /*3fb0*/  UIMAD.WIDE.U32 UR22, UR8, UR14, URZ ;  /* 0x0000000e081672a5 */ /* 0x000fe2000f8e00ff */
[----:B------:R-:W-:Y:S02]  /*3fc0*/  UMOV UR5, UR11 ;  /* 0x0000000b00057c82 */ /* 0x000fe40008000000 */
[----:B------:R-:W-:Y:S03]  /*3fd0*/  USHF.R.U32.HI UR6, URZ, UR35, UR5 ;  /* 0x00000023ff067299 */ /* 0x000fe60008011605 */
[----:B------:R-:W-:Y:S01]  /*3fe0*/  UMOV UR5, UR19 ;  /* 0x0000001300057c82 */ /* 0x000fe20008000000 */
[----:B------:R-:W-:Y:S02]  /*3ff0*/  USEL UR6, UR7, UR6, !UP5 ;  /* 0x0000000607067287 */ /* 0x000fe4000e800000 */
[----:B------:R-:W-:Y:S02]  /*4000*/  USHF.R.U32.HI UR9, URZ, UR29, UR5 ;  /* 0x0000001dff097299 */ /* 0x000fe40008011605 */
[----:B------:R-:W-:Y:S01]  /*4010*/  UIMAD.WIDE.U32 UR10, UR6, UR14, URZ ;  /* 0x0000000e060a72a5 */ /* 0x000fe2000f8e00ff */
[----:B------:R-:W-:Y:S02]  /*4020*/  UMOV UR5, UR21 ;  /* 0x0000001500057c82 */ /* 0x000fe40008000000 */
[----:B------:R-:W-:Y:S03]  /*4030*/  @UP4 USHF.R.U32.HI UR4, URZ, UR15, UR5 ;  /* 0x0000000fff044299 */ /* 0x000fe60008011605 */
[----:B------:R-:W-:Y:S01]  /*4040*/  UMOV UR5, UR23 ;  /* 0x0000001700057c82 */ /* 0x000fe20008000000 */
[----:B------:R-:W-:Y:S02]  /*4050*/  UIMAD UR4, UR40, UR4, URZ ;  /* 0x00000004280472a4 */ /* 0x000fe4000f8e02ff */
[----:B------:R-:W-:Y:S02]  /*4060*/  @UP4 USHF.R.U32.HI UR8, URZ, UR15, UR5 ;  /* 0x0000000fff084299 */ /* 0x000fe40008011605 */
[----:B------:R-:W-:Y:S02]  /*4070*/  USEL UR5, UR13, UR9, !UP6 ;  /* 0x000000090d057287 */ /* 0x000fe4000f000000 */
[----:B------:R-:W-:Y:S02]  /*4080*/  UIMAD UR9, UR40, UR8, URZ ;  /* 0x00000008280972a4 */ /* 0x000fe4000f8e02ff */
[----:B------:R-:W-:Y:S03]  /*4090*/  UISETP.GE.AND UP0, UPT, UR6, UR4, UPT ;  /* 0x000000040600728c */ /* 0x000fe6000bf06270 */
[----:B------:R-:W-:Y:S01]  /*40a0*/  UMOV UR4, UR11 ;  /* 0x0000000b00047c82 */ /* 0x000fe20008000000 */
[----:B------:R-:W-:Y:S02]  /*40b0*/  UISETP.GE.OR UP0, UPT, UR5, UR9, UP0 ;  /* 0x000000090500728c */ /* 0x000fe40008706670 */
[----:B------:R-:W-:Y:S02]  /*40c0*/  USHF.R.U32.HI UR4, URZ, UR15, UR4 ;  /* 0x0000000fff047299 */ /* 0x000fe40008011604 */
[----:B------:R-:W-:Y:S02]  /*40d0*/  UIMAD.WIDE.U32 UR10, UR5, UR14, URZ ;  /* 0x0000000e050a72a5 */ /* 0x000fe4000f8e00ff */
[----:B------:R-:W-:Y:S04]  /*40e0*/  USEL UR12, UR6, UR4, !UP4 ;  /* 0x00000004060c7287 */ /* 0x000fe8000e000000 */
[----:B------:R-:W-:Y:S01]  /*40f0*/  UIADD3 UR9, UPT, UPT, -UR12, URZ, URZ ;  /* 0x000000ff0c097290 */ /* 0x000fe2000fffe1ff */
[----:B------:R-:W-:Y:S02]  /*4100*/  @!UP0 UMOV UR4, UR11 ;  /* 0x0000000b00048c82 */ /* 0x000fe40008000000 */
[----:B------:R-:W-:Y:S02]  /*4110*/  @!UP0 USHF.R.U32.HI UR4, URZ, UR15, UR4 ;  /* 0x0000000fff048299 */ /* 0x000fe40008011604 */
[----:B------:R-:W-:Y:S02]  /*4120*/  UIMAD UR9, UR40, UR9, UR6 ;  /* 0x00000009280972a4 */ /* 0x000fe4000f8e0206 */
[----:B------:R-:W-:Y:S04]  /*4130*/  @!UP0 USEL UR4, UR5, UR4, !UP4 ;  /* 0x0000000405048287 */ /* 0x000fe8000e000000 */
[----:B------:R-:W-:Y:S02]  /*4140*/  @!UP0 UIMAD UR9, UR8, UR9, UR4 ;  /* 0x00000009080982a4 */ /* 0x000fe4000f8e0204 */
[----:B------:R-:W-:Y:S02]  /*4150*/  @!UP0 UIADD3 UR10, UPT, UPT, UR12, -UR4, URZ ;  /* 0x800000040c0a8290 */ /* 0x000fe4000fffe0ff */
[----:B------:R-:W-:Y:S02]  /*4160*/  UIADD3 UR4, UPT, UPT, -UR5, URZ, URZ ;  /* 0x000000ff05047290 */ /* 0x000fe4000fffe1ff */
[----:B------:R-:W-:Y:S02]  /*4170*/  UIADD3 UR8, UPT, UPT, -UR6, URZ, URZ ;  /* 0x000000ff06087290 */ /* 0x000fe4000fffe1ff */
[----:B------:R-:W-:Y:S02]  /*4180*/  @!UP0 UIMAD UR6, UR10, UR40, UR5 ;  /* 0x000000280a0682a4 */ /* 0x000fe4000f8e0205 */
[----:B------:R-:W-:Y:S02]  /*4190*/  UIMAD UR13, UR16, UR4, UR13 ;  /* 0x00000004100d72a4 */ /* 0x000fe4000f8e020d */
[----:B------:R-:W-:Y:S01]  /*41a0*/  UIMAD UR7, UR30, UR8, UR7 ;  /* 0x000000081e0772a4 */ /* 0x000fe2000f8e0207 */
[----:B------:R-:W-:Y:S02]  /*41b0*/  @!UP0 UMOV UR5, UR9 ;  /* 0x0000000900058c82 */ /* 0x000fe40008000000 */
[----:B------:R-:W-:Y:S02]  /*41c0*/  UIMAD UR13, UR5, UR16, UR13 ;  /* 0x00000010050d72a4 */ /* 0x000fe4000f8e020d */
[----:B------:R-:W-:Y:S11]  /*41d0*/  UIMAD UR7, UR6, UR30, UR7 ;  /* 0x0000001e060772a4 */ /* 0x000ff6000f8e0207 */
[----:B------:R-:W-:Y:S01]  /*41e0*/  @!UPT UIADD3 URZ, UPT, UPT, URZ, URZ, URZ ;  /* 0x000000fffffff290 */ /* 0x000fe2000fffe0ff */
.L_x_76:
[----:B------:R-:W2:Y:S01]  /*41f0*/  @!UP2 LDCU.128 UR20, c[0x0][0xb10] ;  /* 0x00016200ff14a7ac */ /* 0x000ea20008000c00 */
[C---:B----4-:R-:W-:Y:S02]  /*4200*/  ISETP.NE.U32.AND P1, PT, R4.reuse, RZ, PT ;  /* 0x000000ff0400720c */ /* 0x050fe40003f25070 */
[----:B------:R-:W-:Y:S02]  /*4210*/  ISETP.NE.U32.AND P0, PT, R4, RZ, PT ;  /* 0x000000ff0400720c */ /* 0x000fe40003f05070 */
[C---:B------:R-:W-:Y:S02]  /*4220*/  ISETP.NE.AND.EX P1, PT, R5.reuse, RZ, PT, P1 ;  /* 0x000000ff0500720c */ /* 0x040fe40003f25310 */
[----:B------:R-:W-:Y:S01]  /*4230*/  ISETP.NE.AND.EX P0, PT, R5, RZ, PT, P0 ;  /* 0x000000ff0500720c */ /* 0x000fe20003f05300 */
[----:B------:R-:W3:Y:S01]  /*4240*/  @!UP2 LDCU UR5, c[0x0][0xb0c] ;  /* 0x00016180ff05a7ac */ /* 0x000ee20008000800 */
[----:B------:R-:W-:Y:S01]  /*4250*/  SHF.L.U32 R6, R15, 0x1f, RZ ;  /* 0x0000001f0f067819 */ /* 0x000fe200000006ff */
[----:B--2---:R-:W-:Y:S07]  /*4260*/  UIMAD.WIDE.U32 UR8, UR13, UR20, URZ ;  /* 0x000000140d0872a5 */ /* 0x004fee000f8e00ff */
[----:B------:R-:W-:Y:S01]  /*4270*/  @!UP2 UMOV UR4, UR9 ;  /* 0x000000090004ac82 */ /* 0x000fe20008000000 */
[----:B---3--:R-:W-:Y:S02]  /*4280*/  @!UP2 UISETP.NE.AND UP0, UPT, UR5, 0x1, UPT ;  /* 0x000000010500a88c */ /* 0x008fe4000bf05270 */
[----:B------:R-:W-:Y:S02]  /*4290*/  @!UP2 USHF.R.U32.HI UR4, URZ, UR21, UR4 ;  /* 0x00000015ff04a299 */ /* 0x000fe40008011604 */
[----:B------:R-:W-:Y:S02]  /*42a0*/  UIMAD.WIDE.U32 UR8, UR7, UR23, URZ ;  /* 0x00000017070872a5 */ /* 0x000fe4000f8e00ff */
[----:B------:R-:W-:Y:S02]  /*42b0*/  @!UP2 USEL UR10, UR13, UR4, !UP0 ;  /* 0x000000040d0aa287 */ /* 0x000fe4000c000000 */
[----:B------:R-:W-:Y:S03]  /*42c0*/  @!UP2 UISETP.NE.AND UP0, UPT, UR22, 0x1, UPT ;  /* 0x000000011600a88c */ /* 0x000fe6000bf05270 */
[----:B------:R-:W-:Y:S02]  /*42d0*/  @!UP2 UMOV UR6, UR9 ;  /* 0x000000090006ac82 */ /* 0x000fe40008000000 */
[----:B------:R-:W2:Y:S02]  /*42e0*/  @!UP2 LDCU UR4, c[0x0][0xb20] ;  /* 0x00016400ff04a7ac */ /* 0x000ea40008000800 */
[----:B--2---:R-:W-:Y:S04]  /*42f0*/  @!UP2 USHF.R.U32.HI UR6, URZ, UR4, UR6 ;  /* 0x00000004ff06a299 */ /* 0x004fe80008011606 */
[----:B------:R-:W-:Y:S04]  /*4300*/  @!UP2 USEL UR6, UR7, UR6, !UP0 ;  /* 0x000000060706a287 */ /* 0x000fe8000c000000 */
[----:B------:R-:W-:Y:S02]  /*4310*/  @!UP2 UIADD3 UR4, UPT, UPT, -UR10, UR6, URZ ;  /* 0x000000060a04a290 */ /* 0x000fe4000fffe1ff */
[----:B------:R-:W-:Y:S02]  /*4320*/  @!UP2 UIADD3 UR6, UPT, UPT, UR10, -UR6, URZ ;  /* 0x800000060a06a290 */ /* 0x000fe4000fffe0ff */
[----:B------:R-:W-:Y:S02]  /*4330*/  @!UP2 UIMAD UR13, UR4, UR5, UR13 ;  /* 0x00000005040da2a4 */ /* 0x000fe4000f8e020d */
[----:B------:R-:W-:Y:S01]  /*4340*/  @!UP2 UIMAD UR7, UR6, UR22, UR7 ;  /* 0x000000160607a2a4 */ /* 0x000fe2000f8e0207 */
[----:B------:R-:W-:Y:S11]  /*4350*/  BRA.U UP3, `(.L_x_77) ;  /* 0x0000000103107547 */ /* 0x000ff6000b800000 */
[----:B------:R-:W-:Y:S04]  /*4360*/  MOV R7, UR34 ;  /* 0x0000002200077c02 */ /* 0x000fe80008000f00 */
[----:B------:R-:W-:Y:S04]  /*4370*/  SHF.L.U32 R7, R7, 0x1f, RZ ;  /* 0x0000001f07077819 */ /* 0x000fe800000006ff */
[----:B------:R-:W2:Y:S02]  /*4380*/  SYNCS.PHASECHK.TRANS64.TRYWAIT P2, [UR17+0x58], R7 ;  /* 0x00005807ff0075a7 */ /* 0x000ea40008041111 */
[----:B--2---:R-:W-:Y:S05]  /*4390*/  @!P2 BRA `(.L_x_78) ;  /* 0x000000300044a947 */ /* 0x004fea0003800000 */
.L_x_77:
[----:B------:R-:W-:Y:S05]  /*43a0*/  @!P1 BRA `(.L_x_79) ;  /* 0x0000000000309947 */ /* 0x000fea0003800000 */
[----:B------:R-:W-:Y:S01]  /*43b0*/  ISETP.NE.U32.AND P1, PT, R2, RZ, PT ;  /* 0x000000ff0200720c */ /* 0x000fe20003f25070 */
[----:B------:R-:W2:Y:S01]  /*43c0*/  LDCU.64 UR4, c[0x0][0x358] ;  /* 0x00006b00ff0477ac */ /* 0x000ea20008000a00 */
[----:B------:R-:W-:Y:S02]  /*43d0*/  IMAD.MOV.U32 R141, RZ, RZ, 0x1 ;  /* 0x00000001ff8d7424 */ /* 0x000fe400078e00ff */
[----:B------:R-:W-:Y:S11]  /*43e0*/  ISETP.NE.AND.EX P1, PT, R3, RZ, PT, P1 ;  /* 0x000000ff0300720c */ /* 0x000ff60003f25310 */
[----:B------:R-:W-:Y:S02]  /*43f0*/  @!UPT UIADD3 URZ, UPT, UPT, URZ, URZ, URZ ;  /* 0x000000fffffff290 */ /* 0x000fe4000fffe0ff */
[----:B------:R-:W3:Y:S01]  /*4400*/  @P1 LDC.64 R8, c[0x0][0x888] ;  /* 0x00022200ff081b82 */ /* 0x000ee20000000a00 */
[----:B-1----:R-:W-:Y:S04]  /*4410*/  @P1 IMAD R0, R4, UR36, RZ ;  /* 0x0000002404001c24 */ /* 0x002fe8000f8e02ff */
[----:B---3--:R-:W-:Y:S04]  /*4420*/  @P1 IMAD.WIDE R8, R0, 0x4, R8 ;  /* 0x0000000400081825 */ /* 0x008fe800078e0208 */
[----:B------:R-:W-:Y:S01]  /*4430*/  HFMA2 R0, -RZ, RZ, 0, 5.9604644775390625e-08 ;  /* 0x00000001ff007431 */ /* 0x000fe200000001ff */
[----:B--2--5:R2:W5:Y:S04]  /*4440*/  @P1 LDG.E R71, desc[UR4][R8.64] ;  /* 0x0000000408471981 */ /* 0x024568000c1e1900 */
[----:B------:R-:W-:Y:S01]  /*4450*/  @!P1 PRMT R141, R0, 0x7610, R141 ;  /* 0x00007610008d9816 */ /* 0x000fe2000000008d */
[----:B--2---:R-:W3:Y:S06]  /*4460*/  @!P1 LDC R71, c[0x0][0x880] ;  /* 0x00022000ff479b82 */ /* 0x004eec0000000800 */
.L_x_79:
[----:B---3-5:R-:W-:Y:S01]  /*4470*/  @!P0 FSETP.EQ.AND P1, PT, R71, RZ, PT ;  /* 0x000000ff4700820b */ /* 0x028fe20003f22000 */
[----:B------:R-:W-:Y:S01]  /*4480*/  @!UPT UIADD3 URZ, UPT, UPT, URZ, URZ, URZ ;  /* 0x000000fffffff290 */ /* 0x000fe2000fffe0ff */
[----:B------:R-:W-:Y:S11]  /*4490*/  @!P0 BRA `(.L_x_80) ;  /* 0x0000000000188947 */ /* 0x000ff60003800000 */
[----:B------:R-:W-:Y:S02]  /*44a0*/  LOP3.LUT P0, RZ, R141, 0xff, RZ, 0xc0, !PT ;  /* 0x000000ff8dff7812 */ /* 0x000fe4000780c0ff */
[----:B------:R-:W-:Y:S04]  /*44b0*/  ISETP.NE.U32.AND P1, PT, R2, RZ, PT ;  /* 0x000000ff0200720c */ /* 0x000fe80003f25070 */
[----:B------:R-:W-:Y:S04]  /*44c0*/  ISETP.NE.AND.EX P1, PT, R3, RZ, PT, P1 ;  /* 0x000000ff0300720c */ /* 0x000fe80003f25310 */
[----:B------:R-:W-:Y:S03]  /*44d0*/  PLOP3.LUT P1, PT, P1, PT, PT, 0x8, 0x80 ;  /* 0x000000000080781c */ /* 0x000fe60000f2e170 */
[----:B------:R-:W-:Y:S11]  /*44e0*/  @P0 FSETP.EQ.AND P1, PT, R71, RZ, PT ;  /* 0x000000ff4700020b */ /* 0x000ff60003f22000 */
[----:B------:R-:W-:Y:S02]  /*44f0*/  @!UPT UIADD3 URZ, UPT, UPT, URZ, URZ, URZ ;  /* 0x000000fffffff290 */ /* 0x000fe4000fffe0ff */
.L_x_80:
[----:B------:R-:W2:Y:S01]  /*4500*/  SYNCS.PHASECHK.TRANS64.TRYWAIT P0, [UR17+0x48], R6 ;  /* 0x00004806ff0075a7 */ /* 0x000ea20008001111 */
[----:B------:R-:W-:Y:S02]  /*4510*/  ELECT P2, URZ, PT ;  /* 0x0000000000ff782f */ /* 0x000fe40003840000 */
[----:B------:R-:W-:Y:S01]  /*4520*/  IADD3 R14, PT, PT, R14, 0x1, RZ ;  /* 0x000000010e0e7810 */ /* 0x000fe20007ffe0ff */
[----:B--2---:R-:W-:Y:S10]  /*4530*/  @!P0 BRA `(.L_x_81) ;  /* 0x0000002c00f48947 */ /* 0x004ff40003800000 */
.L_x_132:
[----:B------:R-:W-:Y:S01]  /*4540*/  PLOP3.LUT P1, PT, P1, P2, PT, 0xf2, 0x2f ;  /* 0x00000000002f781c */ /* 0x000fe20000f25e72 */
[----:B------:R-:W-:Y:S01]  /*4550*/  UMOV UR18, 0x0 ;  /* 0x0000000000127882 */ /* 0x000fe20000000000 */
[----:B------:R-:W-:Y:S01]  /*4560*/  UMOV UR19, 0x10000000 ;  /* 0x1000000000137882 */ /* 0x000fe20000000000 */
[----:B------:R-:W-:Y:S01]  /*4570*/  UMOV UR12, UR36 ;  /* 0x00000024000c7c82 */ /* 0x000fe20008000000 */
[----:B------:R-:W-:Y:S01]  /*4580*/  LOP3.LUT R15, R15, 0x1, RZ, 0x3c, !PT ;  /* 0x000000010f0f7812 */ /* 0x000fe200078e3cff */
[----:B------:R-:W-:Y:S01]  /*4590*/  UPLOP3.LUT UP3, UPT, UPT, UPT, UPT, 0x80, 0x8 ;  /* 0x000000000008789c */ /* 0x000fe20003f6f070 */
[----:B------:R-:W-:Y:S07]  /*45a0*/  UMOV UR36, UR24 ;  /* 0x0000001800247c82 */ /* 0x000fee0008000000 */
[----:B-1----:R-:W-:Y:S01]  /*45b0*/  @!P1 IADD3 R6, P0, PT, R16, 0x580, RZ ;  /* 0x0000058010069810 */ /* 0x002fe20007f1e0ff */
[----:B------:R-:W-:Y:S03]  /*45c0*/  VOTEU.ALL UP0, P1 ;  /* 0x0000000000ff7886 */ /* 0x000fe60000800000 */
[----:B------:R-:W-:Y:S01]  /*45d0*/  @!P1 R2UR UR5, R6 ;  /* 0x00000000060592ca */ /* 0x000fe200000e0000 */
[----:B------:R-:W-:Y:S01]  /*45e0*/  @!P1 IMAD.X R0, RZ, RZ, R17, P0 ;  /* 0x000000ffff009224 */ /* 0x000fe200000e0611 */
[----:B------:R-:W-:Y:S01]  /*45f0*/  @!UP0 USHF.L.U32 UR10, UR45, 0x6, URZ ;  /* 0x000000062d0a8899 */ /* 0x000fe200080006ff */
[----:B------:R-:W-:Y:S01]  /*4600*/  ISETP.NE.AND P0, PT, R14, 0x2, PT ;  /* 0x000000020e00780c */ /* 0x000fe20003f05270 */
[----:B------:R-:W-:Y:S02]  /*4610*/  @!UP0 USHF.L.U32 UR11, UR46, 0x7, URZ ;  /* 0x000000072e0b8899 */ /* 0x000fe400080006ff */
[----:B------:R-:W-:Y:S01]  /*4620*/  @!P1 R2UR UR4, R0 ;  /* 0x00000000000492ca */ /* 0x000fe200000e0000 */
[----:B------:R-:W-:Y:S01]  /*4630*/  @!UP0 UIADD3 UR8, UPT, UPT, UR17, 0x200, URZ ;  /* 0x0000020011088890 */ /* 0x000fe2000fffe0ff */
[----:B------:R-:W-:Y:S01]  /*4640*/  SEL R0, RZ, 0x1, P0 ;  /* 0x00000001ff007807 */ /* 0x000fe20000000000 */
[----:B------:R-:W-:Y:S01]  /*4650*/  @!UP0 UIADD3 UR9, UPT, UPT, UR17, 0x40, URZ ;  /* 0x0000004011098890 */ /* 0x000fe2000fffe0ff */
[----:B------:R-:W-:Y:S01]  /*4660*/  SEL R14, R14, RZ, P0 ;  /* 0x000000ff0e0e7207 */ /* 0x000fe20000000000 */
[----:B------:R-:W-:Y:S01]  /*4670*/  VOTEU.ALL UP0, P1 ;  /* 0x0000000000ff7886 */ /* 0x000fe20000800000 */
[----:B------:R-:W-:Y:S01]  /*4680*/  LOP3.LUT R13, R13, R0, RZ, 0x3c, !PT ;  /* 0x000000000d0d7212 */ /* 0x000fe200078e3cff */
[----:B------:R-:W-:Y:S01]  /*4690*/  IMAD.U32 R6, RZ, RZ, UR5 ;  /* 0x00000005ff067e24 */ /* 0x000fe2000f8e00ff */
[----:B------:R-:W-:Y:S02]  /*46a0*/  UIADD3 UR45, UPT, UPT, UR7, UR55, URZ ;  /* 0x00000037072d7290 */ /* 0x000fe4000fffe0ff */
[----:B------:R-:W-:Y:S03]  /*46b0*/  UIADD3 UR46, UPT, UPT, UR13, UR58, URZ ;  /* 0x0000003a0d2e7290 */ /* 0x000fe6000fffe0ff */
[----:B------:R-:W-:Y:S01]  /*46c0*/  IMAD.U32 R7, RZ, RZ, UR4 ;  /* 0x00000004ff077e24 */ /* 0x000fe2000f8e00ff */
[----:B------:R-:W-:Y:S04]  /*46d0*/  @!P1 R2UR UR4, R6 ;  /* 0x00000000060492ca */ /* 0x000fe800000e0000 */
[----:B------:R-:W-:Y:S11]  /*46e0*/  @!P1 R2UR UR5, R7 ;  /* 0x00000000070592ca */ /* 0x000ff600000e0000 */
[----:B------:R-:W-:Y:S02]  /*46f0*/  @!UPT UIADD3 URZ, UPT, UPT, URZ, URZ, URZ ;  /* 0x000000fffffff290 */ /* 0x000fe4000fffe0ff */
[----:B------:R2:W-:Y:S01]  /*4700*/  @!UP0 UTMALDG.3D [UR8], [UR4], desc[UR18] ;  /* 0x00001208040085b4 */ /* 0x0005e20008011000 */
[----:B------:R2:W-:Y:S01]  /*4710*/  @!P1 SYNCS.ARRIVE.TRANS64.RED.A0TR RZ, [UR17+0x40], R12 ;  /* 0x0000400cffff99a7 */ /* 0x0005e20008300411 */
[----:B------:R-:W-:Y:S01]  /*4720*/  SYNCS.ARRIVE.TRANS64.RED.A1T0 RZ, [UR27], RZ ;  /* 0x000000ffffff79a7 */ /* 0x000fe2000810041b */
[----:B------:R-:W-:Y:S05]  /*4730*/  BRA.U UP1, `(.L_x_82) ;  /* 0xfffffff5018c7547 */ /* 0x000fea000b83ffff */
[----:B------:R-:W-:Y:S07]  /*4740*/  MOV R0, UR17 ;  /* 0x0000001100007c02 */ /* 0x000fee0008000f00 */
.L_x_83:
[----:B-1----:R-:W-:-:S04]  /*4750*/  SHF.L.U32 R2, R15, 0x1f, RZ ;  /* 0x0000001f0f027819 */ /* 0x002fc800000006ff */
[----:B------:R1:W3:Y:S03]  /*4760*/  SYNCS.PHASECHK.TRANS64.TRYWAIT P0, [R0+URZ+0x48], R2 ;  /* 0x00004802000075a7 */ /* 0x0002e600080011ff */
[----:B---3--:R-:W-:Y:S05]  /*4770*/  @!P0 NANOSLEEP.SYNCS 0x989680 ;  /* 0x009896800000895d */ /* 0x008fea0003900000 */
[----:B------:R-:W3:Y:S02]  /*4780*/  @!P0 SYNCS.PHASECHK.TRANS64 P0, [R0+URZ+0x48], R2 ;  /* 0x00004802000085a7 */ /* 0x000ee400080010ff */
[----:B--23--:R-:W-:Y:S05]  /*4790*/  @P0 EXIT ;  /* 0x000000000000094d */ /* 0x00cfea0003800000 */
[----:B------:R-:W-:Y:S05]  /*47a0*/  BRA `(.L_x_83) ;  /* 0xfffffffc00e87947 */ /* 0x000fea000383ffff */
.L_x_74:
[----:B------:R-:W-:-:S06]  /*47b0*/  UISETP.GE.AND UP0, UPT, UR22, 0x4, UPT ;  /* 0x000000041600788c */ /* 0x000fcc000bf06270 */
[----:B------:R-:W-:-:S13]  /*47c0*/  PLOP3.LUT P0, PT, PT, PT, UP0, 0x80, 0x8 ;  /* 0x000000000008781c */ /* 0x000fda0003f0f008 */
[----:B------:R-:W-:Y:S05]  /*47d0*/  @!P0 EXIT ;  /* 0x000000000000894d */ /* 0x000fea0003800000 */
[----:B------:R-:W-:Y:S01]  /*47e0*/  BAR.SYNC.DEFER_BLOCKING 0x6, 0xa0 ;  /* 0x0182800000007b1d */ /* 0x000fe20000010000 */
[C---:B------:R-:W-:Y:S02]  /*47f0*/  IMAD.SHL.U32 R4, R131.reuse, 0x40, RZ ;  /* 0x0000004083047824 */ /* 0x040fe400078e00ff */
[----:B------:R-:W-:Y:S02]  /*4800*/  HFMA2 R68, -RZ, RZ, 0, 0 ;  /* 0x00000000ff447431 */ /* 0x000fe400000001ff */
[C---:B------:R-:W-:Y:S01]  /*4810*/  IMAD.SHL.U32 R140, R131.reuse, 0x8, RZ ;  /* 0x00000008838c7824 */ /* 0x040fe200078e00ff */
[----:B------:R-:W-:Y:S01]  /*4820*/  CS2R R144, SRZ ;  /* 0x0000000000907805 */ /* 0x000fe2000001ff00 */
[C---:B------:R-:W-:Y:S01]  /*4830*/  IMAD.SHL.U32 R147, R131.reuse, 0x10, RZ ;  /* 0x0000001083937824 */ /* 0x040fe200078e00ff */
[----:B------:R-:W-:Y:S01]  /*4840*/  UMOV UR44, 0x400 ;  /* 0x00000400002c7882 */ /* 0x000fe20000000000 */
[----:B------:R-:W-:Y:S01]  /*4850*/  LOP3.LUT R5, R4, 0x180, RZ, 0xc0, !PT ;  /* 0x0000018004057812 */ /* 0x000fe200078ec0ff */
[----:B------:R-:W-:Y:S01]  /*4860*/  ULEA UR44, UR61, UR44, 0x18 ;  /* 0x0000002c3d2c7291 */ /* 0x000fe2000f8ec0ff */
[----:B------:R-:W1:Y:S01]  /*4870*/  LDC.64 R136, c[0x0][0x888] ;  /* 0x00022200ff887b82 */ /* 0x000e620000000a00 */
[----:B------:R-:W-:Y:S01]  /*4880*/  IMAD.U32 R69, R131, 0x10000, RZ ;  /* 0x0001000083457824 */ /* 0x000fe200078e00ff */
[----:B------:R-:W-:Y:S01]  /*4890*/  LOP3.LUT R140, R5, 0x30, R140, 0xf8, !PT ;  /* 0x00000030058c7812 */ /* 0x000fe200078ef88c */
[----:B------:R-:W-:Y:S01]  /*48a0*/  UIADD3 UR4, UPT, UPT, UR44, 0x2200, URZ ;  /* 0x000022002c047890 */ /* 0x000fe2000fffe0ff */
[----:B------:R-:W-:Y:S01]  /*48b0*/  LOP3.LUT R149, R147, 0x20, RZ, 0xc0, !PT ;  /* 0x0000002093957812 */ /* 0x000fe200078ec0ff */
[----:B------:R-:W-:Y:S01]  /*48c0*/  IMAD.MOV.U32 R146, RZ, RZ, RZ ;  /* 0x000000ffff927224 */ /* 0x000fe200078e00ff */
[----:B------:R-:W-:Y:S01]  /*48d0*/  LOP3.LUT R140, R140, 0x1e40, R4, 0xf8, !PT ;  /* 0x00001e408c8c7812 */ /* 0x000fe200078ef804 */
[----:B------:R-:W-:Y:S01]  /*48e0*/  IMAD.MOV.U32 R143, RZ, RZ, RZ ;  /* 0x000000ffff8f7224 */ /* 0x000fe200078e00ff */
[----:B------:R-:W2:Y:S01]  /*48f0*/  LDC.64 R138, c[0x0][0x890] ;  /* 0x00022400ff8a7b82 */ /* 0x000ea20000000a00 */
[----:B------:R-:W-:Y:S01]  /*4900*/  LOP3.LUT R69, R69, 0x600000, RZ, 0xc0, !PT ;  /* 0x0060000045457812 */ /* 0x000fe200078ec0ff */
[----:B------:R-:W3:Y:S01]  /*4910*/  LDCU UR53, c[0x0][0x370] ;  /* 0x00006e00ff3577ac */ /* 0x000ee20008000800 */
[----:B------:R-:W-:Y:S01]  /*4920*/  VIADD R148, R140, UR44 ;  /* 0x0000002c8c947c36 */ /* 0x000fe20008000000 */
[----:B------:R-:W-:-:S02]  /*4930*/  LOP3.LUT R147, R147, 0x40, RZ, 0xc0, !PT ;  /* 0x0000004093937812 */ /* 0x000fc400078ec0ff */
[----:B------:R-:W-:Y:S01]  /*4940*/  MOV R150, UR4 ;  /* 0x0000000400967c02 */ /* 0x000fe20008000f00 */
[----:B------:R-:W4:Y:S01]  /*4950*/  LDS R0, [UR44+0x110] ;  /* 0x0001102cff007984 */ /* 0x000f220008000800 */
[----:B------:R-:W1:Y:S01]  /*4960*/  LDC.64 R134, c[0x0][0x8b0] ;  /* 0x00022c00ff867b82 */ /* 0x000e620000000a00 */
[--C-:B------:R-:W-:Y:S01]  /*4970*/  IADD3 R149, PT, PT, -R149, 0x200, R148.reuse ;  /* 0x0000020095957810 */ /* 0x100fe20007ffe194 */
[----:B------:R-:W1:Y:S01]  /*4980*/  LDCU.64 UR62, c[0x0][0x348] ;  /* 0x00006900ff3e77ac */ /* 0x000e620008000a00 */
[----:B------:R-:W-:-:S03]  /*4990*/  IADD3 R148, PT, PT, -R147, 0x200, R148 ;  /* 0x0000020093947810 */ /* 0x000fc60007ffe194 */
[----:B------:R-:W-:Y:S01]  /*49a0*/  IMAD.IADD R147, R149, 0x1, -R147 ;  /* 0x0000000195937824 */ /* 0x000fe200078e0a93 */
[----:B------:R-:W1:Y:S01]  /*49b0*/  LDCU UR41, c[0x0][0xb0c] ;  /* 0x00016180ff2977ac */ /* 0x000e620008000800 */
[----:B------:R-:W1:Y:S01]  /*49c0*/  LDC.64 R132, c[0x0][0x8a8] ;  /* 0x00022a00ff847b82 */ /* 0x000e620000000a00 */
[----:B------:R-:W1:Y:S01]  /*49d0*/  LDCU UR39, c[0x0][0xb30] ;  /* 0x00016600ff2777ac */ /* 0x000e620008000800 */
[----:B------:R-:W1:Y:S01]  /*49e0*/  LDCU.64 UR56, c[0x0][0x888] ;  /* 0x00011100ff3877ac */ /* 0x000e620008000a00 */
[----:B------:R-:W1:Y:S01]  /*49f0*/  LDCU.64 UR42, c[0x0][0xb28] ;  /* 0x00016500ff2a77ac */ /* 0x000e620008000a00 */
[----:B------:R-:W1:Y:S01]  /*4a00*/  LDCU.128 UR48, c[0x0][0xb10] ;  /* 0x00016200ff3077ac */ /* 0x000e620008000c00 */
[----:B------:R-:W1:Y:S01]  /*4a10*/  LDCU UR52, c[0x0][0x374] ;  /* 0x00006e80ff3477ac */ /* 0x000e620008000800 */
[----:B------:R-:W-:Y:S01]  /*4a20*/  UIADD3 UR59, UPT, UPT, UR44, 0x200, URZ ;  /* 0x000002002c3b7890 */ /* 0x000fe2000fffe0ff */
[----:B---34-:R-:W-:-:S11]  /*4a30*/  IMAD.IADD R69, R0, 0x1, R69 ;  /* 0x0000000100457824 */ /* 0x018fd600078e0245 */
.L_x_101:
[----:B------:R-:W-:Y:S02]  /*4a40*/  LEA R3, R143, UR44, 0x3 ;  /* 0x0000002c8f037c11 */ /* 0x000fe4000f8e18ff */
[----:B------:R-:W-:Y:S02]  /*4a50*/  SHF.L.U32 R0, R145, 0x1f, RZ ;  /* 0x0000001f91007819 */ /* 0x000fe400000006ff */
[----:B-1----:R-:W-:Y:S02]  /*4a60*/  LEA R4, R143, UR44, 0x4 ;  /* 0x0000002c8f047c11 */ /* 0x002fe4000f8e20ff */
[----:B------:R-:W3:Y:S02]  /*4a70*/  SYNCS.PHASECHK.TRANS64.TRYWAIT P0, [R3+URZ+0x60], R0 ;  /* 0x00006000030075a7 */ /* 0x000ee400080011ff */
[----:B--23--:R-:W-:Y:S05]  /*4a80*/  @!P0 BRA `(.L_x_84) ;  /* 0x0000002800b88947 */ /* 0x00cfea0003800000 */
.L_x_133:
[----:B------:R-:W4:Y:S01]  /*4a90*/  LDS.128 R4, [R4+0xf0] ;  /* 0x0000f00004047984 */ /* 0x000f220000000c00 */
[----:B------:R-:W-:Y:S01]  /*4aa0*/  UISETP.GE.AND UP0, UPT, UR40, 0x1, UPT ;  /* 0x000000012800788c */ /* 0x000fe2000bf06270 */
[----:B------:R-:W-:Y:S01]  /*4ab0*/  @!PT LDS RZ, [RZ] ;  /* 0x00000000fffff984 */ /* 0x000fe20000000800 */
[----:B------:R-:W-:Y:S01]  /*4ac0*/  @!PT LDS RZ, [RZ] ;  /* 0x00000000fffff984 */ /* 0x000fe20000000800 */
[----:B------:R-:W-:Y:S01]  /*4ad0*/  @!PT LDS RZ, [RZ] ;  /* 0x00000000fffff984 */ /* 0x000fe20000000800 */
[----:B------:R-:W-:Y:S01]  /*4ae0*/  @!PT LDS RZ, [RZ] ;  /* 0x00000000fffff984 */ /* 0x000fe20000000800 */
[----:B------:R1:W-:Y:S06]  /*4af0*/  MEMBAR.ALL.CTA ;  /* 0x0000000000007992 */ /* 0x0003ec0000008000 */
[----:B-1----:R-:W1:Y:S01]  /*4b00*/  FENCE.VIEW.ASYNC.S ;  /* 0x00000000000073c6 */ /* 0x002e620000000000 */
[----:B----4-:R-:W-:Y:S11]  /*4b10*/  LOP3.LUT P0, RZ, R6, 0x1, RZ, 0xc0, !PT ;  /* 0x0000000106ff7812 */ /* 0x010ff6000780c0ff */
[----:B------:R-:W-:Y:S02]  /*4b20*/  @!UPT UIADD3 URZ, UPT, UPT, URZ, URZ, URZ ;  /* 0x000000fffffff290 */ /* 0x000fe4000fffe0ff */
[----:B-1----:R-:W-:Y:S01]  /*4b30*/  VOTEU.ANY UP1, P0 ;  /* 0x0000000000ff7886 */ /* 0x002fe20000020100 */
[----:B------:R-:W-:Y:S01]  /*4b40*/  PLOP3.LUT P0, PT, PT, PT, UP1, 0x80, 0x8 ;  /* 0x000000000008781c */ /* 0x000fe20003f0f018 */
[----:B------:R-:W-:Y:S11]  /*4b50*/  UP2UR UR47, UPR, URZ, 0x2 ;  /* 0x00000002ff2f7883 */ /* 0x000ff60008000000 */
[----:B------:R-:W-:Y:S01]  /*4b60*/  @!UPT UIADD3 URZ, UPT, UPT, URZ, URZ, URZ ;  /* 0x000000fffffff290 */ /* 0x000fe2000fffe0ff */
[----:B---3--:R-:W-:Y:S02]  /*4b70*/  @P0 SHF.R.U32.HI R0, RZ, 0x10, R5 ;  /* 0x00000010ff000819 */ /* 0x008fe40000011605 */
        /* <DEDUP_REMOVED lines=12> */
[----:B------:R-:W3:Y:S01]  /*4c40*/  LDCU UR12, c[0x0][0xb20] ;  /* 0x00016400ff0c77ac */ /* 0x000ee20008000800 */
[----:B------:R-:W-:Y:S02]  /*4c50*/  UIMAD.WIDE.U32 UR4, UR52, UR51, URZ ;  /* 0x00000033340472a5 */ /* 0x000fe4000f8e00ff */
[----:B------:R-:W-:Y:S02]  /*4c60*/  UIMAD.WIDE.U32 UR6, UR53, UR48, URZ ;  /* 0x00000030350672a5 */ /* 0x000fe4000f8e00ff */
[----:B------:R-:W-:Y:S02]  /*4c70*/  UISETP.NE.AND UP0, UPT, UR50, 0x1, UPT ;  /* 0x000000013200788c */ /* 0x000fe4000bf05270 */
[----:B------:R-:W-:Y:S02]  /*4c80*/  UIMAD.WIDE.U32 UR8, UR37, UR51, URZ ;  /* 0x00000033250872a5 */ /* 0x000fe4000f8e00ff */
[----:B------:R-:W-:Y:S02]  /*4c90*/  UIMAD.WIDE.U32 UR10, UR38, UR48, URZ ;  /* 0x00000030260a72a5 */ /* 0x000fe4000f8e00ff */
[----:B------:R-:W-:Y:S02]  /*4ca0*/  UISETP.NE.AND UP1, UPT, UR41, 0x1, UPT ;  /* 0x000000012900788c */ /* 0x000fe4000bf25270 */
[----:B------:R-:W-:Y:S01]  /*4cb0*/  UISETP.NE.AND UP2, UPT, UR40, 0x1, UPT ;  /* 0x000000012800788c */ /* 0x000fe2000bf45270 */
[----:B------:R-:W-:Y:S02]  /*4cc0*/  UMOV UR4, UR5 ;  /* 0x0000000500047c82 */ /* 0x000fe40008000000 */
[----:B---3--:R-:W-:Y:S03]  /*4cd0*/  USHF.R.U32.HI UR5, URZ, UR12, UR4 ;  /* 0x0000000cff057299 */ /* 0x008fe60008011604 */
[----:B------:R-:W-:Y:S02]  /*4ce0*/  UMOV UR4, UR7 ;  /* 0x0000000700047c82 */ /* 0x000fe40008000000 */
[----:B------:R-:W-:Y:S02]  /*4cf0*/  USHF.R.U32.HI UR7, URZ, UR49, UR4 ;  /* 0x00000031ff077299 */ /* 0x000fe40008011604 */
[----:B------:R-:W-:Y:S02]  /*4d00*/  USEL UR4, UR52, UR5, !UP0 ;  /* 0x0000000534047287 */ /* 0x000fe4000c000000 */
[----:B------:R-:W-:Y:S01]  /*4d10*/  USEL UR7, UR53, UR7, !UP1 ;  /* 0x0000000735077287 */ /* 0x000fe2000c800000 */
[----:B------:R-:W-:Y:S01]  /*4d20*/  UMOV UR5, UR9 ;  /* 0x0000000900057c82 */ /* 0x000fe20008000000 */
[----:B------:R-:W-:Y:S02]  /*4d30*/  UIMAD.WIDE.U32 UR8, UR4, UR42, URZ ;  /* 0x0000002a040872a5 */ /* 0x000fe4000f8e00ff */
[----:B------:R-:W-:Y:S03]  /*4d40*/  USHF.R.U32.HI UR6, URZ, UR12, UR5 ;  /* 0x0000000cff067299 */ /* 0x000fe60008011605 */
[----:B------:R-:W-:Y:S01]  /*4d50*/  UMOV UR5, UR11 ;  /* 0x0000000b00057c82 */ /* 0x000fe20008000000 */
[----:B------:R-:W-:Y:S02]  /*4d60*/  UIMAD.WIDE.U32 UR10, UR7, UR42, URZ ;  /* 0x0000002a070a72a5 */ /* 0x000fe4000f8e00ff */
[----:B------:R-:W-:Y:S02]  /*4d70*/  USHF.R.U32.HI UR12, URZ, UR49, UR5 ;  /* 0x00000031ff0c7299 */ /* 0x000fe40008011605 */
[----:B------:R-:W-:Y:S01]  /*4d80*/  USEL UR6, UR37, UR6, !UP0 ;  /* 0x0000000625067287 */ /* 0x000fe2000c000000 */
[----:B------:R-:W-:Y:S02]  /*4d90*/  UMOV UR5, UR9 ;  /* 0x0000000900057c82 */ /* 0x000fe40008000000 */
[----:B------:R-:W-:Y:S01]  /*4da0*/  UMOV UR10, UR11 ;  /* 0x0000000b000a7c82 */ /* 0x000fe20008000000 */
[----:B------:R-:W-:Y:S02]  /*4db0*/  @UP2 USHF.R.U32.HI UR4, URZ, UR43, UR5 ;  /* 0x0000002bff042299 */ /* 0x000fe40008011605 */
[----:B------:R-:W-:Y:S02]  /*4dc0*/  @UP2 USHF.R.U32.HI UR7, URZ, UR43, UR10 ;  /* 0x0000002bff072299 */ /* 0x000fe4000801160a */
[----:B------:R-:W-:Y:S02]  /*4dd0*/  UIMAD UR4, UR40, UR4, URZ ;  /* 0x00000004280472a4 */ /* 0x000fe4000f8e02ff */
[----:B------:R-:W-:Y:S02]  /*4de0*/  UIMAD.WIDE.U32 UR10, UR6, UR42, URZ ;  /* 0x0000002a060a72a5 */ /* 0x000fe4000f8e00ff */
[----:B------:R-:W-:Y:S02]  /*4df0*/  USEL UR5, UR38, UR12, !UP1 ;  /* 0x0000000c26057287 */ /* 0x000fe4000c800000 */
[----:B------:R-:W-:Y:S02]  /*4e00*/  UIMAD UR8, UR40, UR7, URZ ;  /* 0x00000007280872a4 */ /* 0x000fe4000f8e02ff */
[----:B------:R-:W-:Y:S03]  /*4e10*/  UISETP.GE.AND UP0, UPT, UR6, UR4, UPT ;  /* 0x000000040600728c */ /* 0x000fe6000bf06270 */
[----:B------:R-:W-:Y:S01]  /*4e20*/  UMOV UR4, UR11 ;  /* 0x0000000b00047c82 */ /* 0x000fe20008000000 */
[----:B------:R-:W-:Y:S02]  /*4e30*/  UISETP.GE.OR UP0, UPT, UR5, UR8, UP0 ;  /* 0x000000080500728c */ /* 0x000fe40008706670 */
[----:B------:R-:W-:Y:S02]  /*4e40*/  USHF.R.U32.HI UR4, URZ, UR43, UR4 ;  /* 0x0000002bff047299 */ /* 0x000fe40008011604 */
[----:B------:R-:W-:Y:S02]  /*4e50*/  UIMAD.WIDE.U32 UR8, UR5, UR42, URZ ;  /* 0x0000002a050872a5 */ /* 0x000fe4000f8e00ff */
[----:B------:R-:W-:Y:S02]  /*4e60*/  USEL UR11, UR6, UR4, !UP2 ;  /* 0x00000004060b7287 */ /* 0x000fe4000d000000 */
[----:B------:R-:W-:Y:S02]  /*4e70*/  UIADD3 UR8, UPT, UPT, -UR5, URZ, URZ ;  /* 0x000000ff05087290 */ /* 0x000fe4000fffe1ff */
[----:B------:R-:W-:Y:S01]  /*4e80*/  UIADD3 UR10, UPT, UPT, -UR11, URZ, URZ ;  /* 0x000000ff0b0a7290 */ /* 0x000fe2000fffe1ff */
[----:B------:R-:W-:Y:S01]  /*4e90*/  @!UP0 UMOV UR4, UR9 ;  /* 0x0000000900048c82 */ /* 0x000fe20008000000 */
[----:B------:R-:W-:Y:S02]  /*4ea0*/  UIADD3 UR9, UPT, UPT, -UR6, URZ, URZ ;  /* 0x000000ff06097290 */ /* 0x000fe4000fffe1ff */
[----:B------:R-:W-:Y:S02]  /*4eb0*/  @!UP0 USHF.R.U32.HI UR4, URZ, UR43, UR4 ;  /* 0x0000002bff048299 */ /* 0x000fe40008011604 */
[----:B------:R-:W-:Y:S02]  /*4ec0*/  UIMAD UR10, UR40, UR10, UR6 ;  /* 0x0000000a280a72a4 */ /* 0x000fe4000f8e0206 */
[----:B------:R-:W-:Y:S04]  /*4ed0*/  @!UP0 USEL UR4, UR5, UR4, !UP2 ;  /* 0x0000000405048287 */ /* 0x000fe8000d000000 */
[----:B------:R-:W-:Y:S02]  /*4ee0*/  @!UP0 UIMAD UR10, UR7, UR10, UR4 ;  /* 0x0000000a070a82a4 */ /* 0x000fe4000f8e0204 */
[----:B------:R-:W-:Y:S02]  /*4ef0*/  @!UP0 UIADD3 UR11, UPT, UPT, UR11, -UR4, URZ ;  /* 0x800000040b0b8290 */ /* 0x000fe4000fffe0ff */
[----:B------:R-:W-:Y:S02]  /*4f00*/  UIMAD UR7, UR41, UR8, UR38 ;  /* 0x00000008290772a4 */ /* 0x000fe4000f8e0226 */
[----:B------:R-:W-:Y:S02]  /*4f10*/  @!UP0 UIMAD UR6, UR11, UR40, UR5 ;  /* 0x000000280b0682a4 */ /* 0x000fe4000f8e0205 */
[----:B------:R-:W-:Y:S01]  /*4f20*/  UIMAD UR4, UR50, UR9, UR37 ;  /* 0x00000009320472a4 */ /* 0x000fe2000f8e0225 */
[----:B------:R-:W-:Y:S02]  /*4f30*/  @!UP0 UMOV UR5, UR10 ;  /* 0x0000000a00058c82 */ /* 0x000fe40008000000 */
[----:B------:R-:W-:Y:S02]  /*4f40*/  UIMAD UR38, UR5, UR41, UR7 ;  /* 0x00000029052672a4 */ /* 0x000fe4000f8e0207 */
[----:B------:R-:W-:Y:S11]  /*4f50*/  UIMAD UR37, UR6, UR50, UR4 ;  /* 0x00000032062572a4 */ /* 0x000ff6000f8e0204 */
[----:B------:R-:W-:Y:S01]  /*4f60*/  @!UPT UIADD3 URZ, UPT, UPT, URZ, URZ, URZ ;  /* 0x000000fffffff290 */ /* 0x000fe2000fffe0ff */
.L_x_85:
[----:B------:R-:W-:Y:S01]  /*4f70*/  UISETP.NE.AND UP0, UPT, UR39, 0x1, UPT ;  /* 0x000000012700788c */ /* 0x000fe2000bf05270 */
[----:B------:R-:W-:Y:S10]  /*4f80*/  IADD3 R143, PT, PT, R143, 0x1, RZ ;  /* 0x000000018f8f7810 */ /* 0x000ff40007ffe0ff */
[----:B------:R-:W3:Y:S01]  /*4f90*/  @!UP0 LDCU.128 UR12, c[0x0][0xb10] ;  /* 0x00016200ff0c87ac */ /* 0x000ee20008000c00 */
[----:B------:R-:W4:Y:S01]  /*4fa0*/  @!UP0 LDCU UR5, c[0x0][0xb0c] ;  /* 0x00016180ff0587ac */ /* 0x000f220008000800 */
[----:B------:R-:W2:Y:S01]  /*4fb0*/  @!UP0 LDCU UR10, c[0x0][0xb20] ;  /* 0x00016400ff0a87ac */ /* 0x000ea20008000800 */
[----:B---3--:R-:W-:Y:S02]  /*4fc0*/  UIMAD.WIDE.U32 UR8, UR38, UR12, URZ ;  /* 0x0000000c260872a5 */ /* 0x008fe4000f8e00ff */
[----:B------:R-:W-:Y:S02]  /*4fd0*/  UIMAD.WIDE.U32 UR6, UR37, UR15, URZ ;  /* 0x0000000f250672a5 */ /* 0x000fe4000f8e00ff */
[----:B------:R-:W-:Y:S03]  /*4fe0*/  @!UP0 UISETP.NE.AND UP1, UPT, UR14, 0x1, UPT ;  /* 0x000000010e00888c */ /* 0x000fe6000bf25270 */
[----:B------:R-:W-:Y:S01]  /*4ff0*/  @!UP0 UMOV UR4, UR9 ;  /* 0x0000000900048c82 */ /* 0x000fe20008000000 */
[----:B----4-:R-:W-:Y:S02]  /*5000*/  @!UP0 UISETP.NE.AND UP2, UPT, UR5, 0x1, UPT ;  /* 0x000000010500888c */ /* 0x010fe4000bf45270 */
[----:B------:R-:W-:Y:S01]  /*5010*/  @!UP0 USHF.R.U32.HI UR4, URZ, UR13, UR4 ;  /* 0x0000000dff048299 */ /* 0x000fe20008011604 */
[----:B------:R-:W-:Y:S02]  /*5020*/  @!UP0 UMOV UR6, UR7 ;  /* 0x0000000700068c82 */ /* 0x000fe40008000000 */
[----:B--2---:R-:W-:Y:S02]  /*5030*/  @!UP0 USHF.R.U32.HI UR6, URZ, UR10, UR6 ;  /* 0x0000000aff068299 */ /* 0x004fe40008011606 */
[----:B------:R-:W-:Y:S02]  /*5040*/  @!UP0 USEL UR7, UR38, UR4, !UP2 ;  /* 0x0000000426078287 */ /* 0x000fe4000d000000 */
[----:B------:R-:W-:Y:S04]  /*5050*/  @!UP0 USEL UR6, UR37, UR6, !UP1 ;  /* 0x0000000625068287 */ /* 0x000fe8000c800000 */
[----:B------:R-:W-:Y:S02]  /*5060*/  @!UP0 UIADD3 UR4, UPT, UPT, -UR7, UR6, URZ ;  /* 0x0000000607048290 */ /* 0x000fe4000fffe1ff */
[----:B------:R-:W-:Y:S02]  /*5070*/  @!UP0 UIADD3 UR6, UPT, UPT, UR7, -UR6, URZ ;  /* 0x8000000607068290 */ /* 0x000fe4000fffe0ff */
[----:B------:R-:W-:Y:S02]  /*5080*/  @!UP0 UIMAD UR38, UR4, UR5, UR38 ;  /* 0x00000005042682a4 */ /* 0x000fe4000f8e0226 */
[----:B------:R-:W-:Y:S02]  /*5090*/  @!UP0 UIMAD UR37, UR6, UR14, UR37 ;  /* 0x0000000e062582a4 */ /* 0x000fe4000f8e0225 */
[----:B------:R-:W-:Y:S09]  /*50a0*/  ULOP3.LUT UP0, URZ, UR59, 0x1b0, URZ, 0xc0, !UPT ;  /* 0x000001b03bff7892 */ /* 0x000ff2000f80c0ff */
[----:B------:R-:W-:Y:S05]  /*50b0*/  BRA.U !UP0, `(.L_x_86) ;  /* 0x0000000108407547 */ /* 0x000fea000b800000 */
[----:B------:R-:W2:Y:S01]  /*50c0*/  LDCU.64 UR8, c[0x4][0x80] ;  /* 0x01001000ff0877ac */ /* 0x000ea20008000a00 */
[----:B------:R-:W-:Y:S01]  /*50d0*/  MOV R3, 0x0 ;  /* 0x0000000000037802 */ /* 0x000fe20000000f00 */
[----:B------:R-:W-:Y:S02]  /*50e0*/  HFMA2 R12, -RZ, RZ, 0, 5.9604644775390625e-08 ;  /* 0x00000001ff0c7431 */ /* 0x000fe400000001ff */
[----:B------:R-:W-:Y:S02]  /*50f0*/  IMAD.MOV.U32 R8, RZ, RZ, 0x70 ;  /* 0x00000070ff087424 */ /* 0x000fe400078e00ff */
[----:B------:R-:W-:Y:S01]  /*5100*/  IMAD.MOV.U32 R13, RZ, RZ, RZ ;  /* 0x000000ffff0d7224 */ /* 0x000fe200078e00ff */
[----:B------:R-:W3:Y:S01]  /*5110*/  LDCU.64 UR6, c[0x4][0x88] ;  /* 0x01001100ff0677ac */ /* 0x000ee20008000a00 */
[----:B------:R-:W4:Y:S01]  /*5120*/  LDC.64 R2, c[0x4][R3] ;  /* 0x0100000003027b82 */ /* 0x000f220000000a00 */
[----:B------:R-:W1:Y:S01]  /*5130*/  LDCU.64 UR4, c[0x4][0x8] ;  /* 0x01000100ff0477ac */ /* 0x000e620008000a00 */
[----:B--2---:R-:W-:Y:S01]  /*5140*/  MOV R5, UR9 ;  /* 0x0000000900057c02 */ /* 0x004fe20008000f00 */
[----:B------:R-:W-:Y:S01]  /*5150*/  IMAD.U32 R4, RZ, RZ, UR8 ;  /* 0x00000008ff047e24 */ /* 0x000fe2000f8e00ff */
[----:B---3--:R-:W-:Y:S01]  /*5160*/  MOV R7, UR7 ;  /* 0x0000000700077c02 */ /* 0x008fe20008000f00 */
[----:B------:R-:W-:Y:S01]  /*5170*/  IMAD.U32 R6, RZ, RZ, UR6 ;  /* 0x00000006ff067e24 */ /* 0x000fe2000f8e00ff */
[----:B-1----:R-:W-:Y:S01]  /*5180*/  MOV R11, UR5 ;  /* 0x00000005000b7c02 */ /* 0x002fe20008000f00 */
[----:B------:R-:W-:Y:S02]  /*5190*/  IMAD.U32 R10, RZ, RZ, UR4 ;  /* 0x00000004ff0a7e24 */ /* 0x000fe4000f8e00ff */
[----:B------:R-:W-:Y:S07]  /*51a0*/  LEPC R20, `(.L_x_86) ;  /* 0x000000001014794e */ /* 0x000fee0000000000 */
[----:B----45:R-:W-:Y:S05]  /*51b0*/  CALL.ABS.NOINC R2 ;  /* 0x0000000002007343 */ /* 0x030fea0003c00000 */
.L_x_86:
[----:B------:R-:W-:Y:S01]  /*51c0*/  LOP3.LUT P0, RZ, R150, 0x1b0, RZ, 0xc0, !PT ;  /* 0x000001b096ff7812 */ /* 0x000fe2000780c0ff */
[----:B------:R-:W-:Y:S11]  /*51d0*/  BSSY.RECONVERGENT B6, `(.L_x_87) ;  /* 0x0000013000067945 */ /* 0x000ff60003800200 */
[----:B------:R-:W-:Y:S01]  /*51e0*/  @!UPT UIADD3 URZ, UPT, UPT, URZ, URZ, URZ ;  /* 0x000000fffffff290 */ /* 0x000fe2000fffe0ff */
[----:B------:R-:W-:Y:S05]  /*51f0*/  @!P0 BRA `(.L_x_88) ;  /* 0x0000000000408947 */ /* 0x000fea0003800000 */
        /* <DEDUP_REMOVED lines=16> */
.L_x_88:
[----:B------:R-:W-:Y:S05]  /*5300*/  BSYNC.RECONVERGENT B6 ;  /* 0x0000000000067941 */ /* 0x000fea0003800200 */
.L_x_87:
[----:B------:R-:W-:Y:S01]  /*5310*/  ISETP.NE.U32.AND P3, PT, R138, RZ, PT ;  /* 0x000000ff8a00720c */ /* 0x000fe20003f65070 */
[----:B------:R-:W-:Y:S01]  /*5320*/  UISETP.NE.AND UP1, UPT, UR60, URZ, UPT ;  /* 0x000000ff3c00728c */ /* 0x000fe2000bf25270 */
[----:B------:R-:W-:Y:S02]  /*5330*/  ISETP.NE.U32.AND P4, PT, R134, RZ, PT ;  /* 0x000000ff8600720c */ /* 0x000fe40003f85070 */
[----:B------:R-:W-:Y:S02]  /*5340*/  ISETP.NE.AND.EX P3, PT, R139, RZ, PT, P3 ;  /* 0x000000ff8b00720c */ /* 0x000fe40003f65330 */
[----:B------:R-:W-:Y:S02]  /*5350*/  PLOP3.LUT P1, PT, PT, PT, PT, 0x8, 0x80 ;  /* 0x000000000080781c */ /* 0x000fe40003f2e170 */
[----:B------:R-:W-:Y:S02]  /*5360*/  PLOP3.LUT P0, PT, PT, PT, UP1, 0x80, 0x8 ;  /* 0x000000000008781c */ /* 0x000fe40003f0f018 */
[----:B------:R-:W-:Y:S02]  /*5370*/  ISETP.NE.AND.EX P4, PT, R135, RZ, PT, P4 ;  /* 0x000000ff8700720c */ /* 0x000fe40003f85340 */
[----:B------:R-:W2:Y:S09]  /*5380*/  @UP1 LDCU.64 UR4, c[0x0][0x888] ;  /* 0x00011100ff0417ac */ /* 0x000eb20008000a00 */
[----:B------:R-:W-:Y:S01]  /*5390*/  @P0 PLOP3.LUT P1, PT, P3, PT, PT, 0x80, 0x8 ;  /* 0x000000000008081c */ /* 0x000fe20001f2f070 */
[----:B--2---:R-:W-:Y:S04]  /*53a0*/  @UP1 UISETP.NE.U32.AND UP0, UPT, UR4, URZ, UPT ;  /* 0x000000ff0400128c */ /* 0x004fe8000bf05070 */
[----:B------:R-:W-:Y:S04]  /*53b0*/  @UP1 UISETP.NE.AND.EX UP0, UPT, UR5, URZ, UPT, UP0 ;  /* 0x000000ff0500128c */ /* 0x000fe8000bf05300 */
[----:B------:R-:W-:Y:S01]  /*53c0*/  @UP1 USEL UR4, URZ, 0xffffffff, UP0 ;  /* 0xffffffffff041887 */ /* 0x000fe20008000000 */
[----:B------:R-:W-:Y:S11]  /*53d0*/  @!P3 BRA `(.L_x_89) ;  /* 0x000000000030b947 */ /* 0x000ff60003800000 */
        /* <DEDUP_REMOVED lines=12> */
.L_x_89:
[----:B------:R-:W-:Y:S05]  /*54a0*/  @!P4 BRA `(.L_x_90) ;  /* 0x000000000024c947 */ /* 0x000fea0003800000 */
[----:B------:R-:W-:Y:S01]  /*54b0*/  ISETP.NE.U32.AND P2, PT, R132, RZ, PT ;  /* 0x000000ff8400720c */ /* 0x000fe20003f45070 */
[----:B------:R-:W2:Y:S03]  /*54c0*/  LDCU.64 UR6, c[0x0][0x358] ;  /* 0x00006b00ff0677ac */ /* 0x000ea60008000a00 */
[----:B------:R-:W-:Y:S11]  /*54d0*/  ISETP.NE.AND.EX P2, PT, R133, RZ, PT, P2 ;  /* 0x000000ff8500720c */ /* 0x000ff60003f45320 */
[----:B------:R-:W-:Y:S02]  /*54e0*/  @!UPT UIADD3 URZ, UPT, UPT, URZ, URZ, URZ ;  /* 0x000000fffffff290 */ /* 0x000fe4000fffe0ff */
[----:B------:R-:W4:Y:S01]  /*54f0*/  @P2 LDC.64 R2, c[0x0][0x8a8] ;  /* 0x00022a00ff022b82 */ /* 0x000f220000000a00 */
[----:B-1----:R-:W-:Y:S04]  /*5500*/  @P2 IMAD R0, R134, UR36, RZ ;  /* 0x0000002486002c24 */ /* 0x002fe8000f8e02ff */
[----:B----4-:R-:W-:Y:S05]  /*5510*/  @P2 IMAD.WIDE R2, R0, 0x4, R2 ;  /* 0x0000000400022825 */ /* 0x010fea00078e0202 */
[----:B--2--5:R2:W5:Y:S02]  /*5520*/  @P2 LDG.E R70, desc[UR6][R2.64] ;  /* 0x0000000602462981 */ /* 0x024564000c1e1900 */
[----:B--2---:R-:W4:Y:S02]  /*5530*/  @!P2 LDC R70, c[0x0][0x8a0] ;  /* 0x00022800ff46ab82 */ /* 0x004f240000000800 */
.L_x_90:
[----:B---3-5:R-:W-:Y:S01]  /*5540*/  @P0 FSETP.NEU.AND P4, PT, R71, RZ, PT ;  /* 0x000000ff4700020b */ /* 0x028fe20003f8d000 */
[----:B-1----:R-:W-:Y:S01]  /*5550*/  IMAD.U32 R0, RZ, RZ, UR4 ;  /* 0x00000004ff007e24 */ /* 0x002fe2000f8e00ff */
[----:B------:R-:W-:Y:S01]  /*5560*/  @P0 LOP3.LUT P2, RZ, R141, 0xff, RZ, 0xc0, !PT ;  /* 0x000000ff8dff0812 */ /* 0x000fe2000784c0ff */
[----:B------:R-:W-:Y:S01]  /*5570*/  BSSY B1, `(.L_x_91) ;  /* 0x000003d000017945 */ /* 0x000fe20003800000 */
[----:B------:R-:W-:Y:S02]  /*5580*/  @P0 SEL R2, RZ, 0xffffffff, P4 ;  /* 0xffffffffff020807 */ /* 0x000fe40002000000 */
[----:B------:R-:W-:Y:S02]  /*5590*/  CS2R R18, SRZ ;  /* 0x0000000000127805 */ /* 0x000fe4000001ff00 */
[----:B------:R-:W-:Y:S02]  /*55a0*/  LEA R22, R68, UR44, 0x3 ;  /* 0x0000002c44167c11 */ /* 0x000fe4000f8e18ff */
[----:B------:R-:W-:Y:S02]  /*55b0*/  CS2R R16, SRZ ;  /* 0x0000000000107805 */ /* 0x000fe4000001ff00 */
[----:B------:R-:W-:Y:S02]  /*55c0*/  @P1 SEL R2, R0, R2, !P2 ;  /* 0x0000000200021207 */ /* 0x000fe40005000000 */
[----:B------:R-:W-:Y:S02]  /*55d0*/  CS2R R26, SRZ ;  /* 0x00000000001a7805 */ /* 0x000fe4000001ff00 */
[----:B------:R-:W-:Y:S02]  /*55e0*/  SHF.L.U32 R4, R146, 0x1f, RZ ;  /* 0x0000001f92047819 */ /* 0x000fe400000006ff */
[----:B------:R-:W-:Y:S02]  /*55f0*/  CS2R R24, SRZ ;  /* 0x0000000000187805 */ /* 0x000fe4000001ff00 */
[----:B------:R-:W-:Y:S02]  /*5600*/  @P0 LOP3.LUT R2, R2, 0x1, RZ, 0xc0, !PT ;  /* 0x0000000102020812 */ /* 0x000fe400078ec0ff */
[----:B------:R-:W-:Y:S02]  /*5610*/  CS2R R30, SRZ ;  /* 0x00000000001e7805 */ /* 0x000fe4000001ff00 */
[----:B------:R-:W-:Y:S02]  /*5620*/  PLOP3.LUT P5, PT, PT, PT, PT, 0x8, 0x80 ;  /* 0x000000000080781c */ /* 0x000fe40003fae170 */
[----:B------:R-:W-:Y:S02]  /*5630*/  CS2R R28, SRZ ;  /* 0x00000000001c7805 */ /* 0x000fe4000001ff00 */
[----:B------:R-:W-:Y:S01]  /*5640*/  ISETP.NE.U32.OR P1, PT, R2, 0x1, !P0 ;  /* 0x000000010200780c */ /* 0x000fe20004725470 */
[----:B------:R-:W-:Y:S01]  /*5650*/  IMAD R2, R68, 0x40, R69 ;  /* 0x0000004044027824 */ /* 0x000fe200078e0245 */
[----:B------:R-:W-:Y:S02]  /*5660*/  CS2R R34, SRZ ;  /* 0x0000000000227805 */ /* 0x000fe4000001ff00 */
[----:B------:R-:W-:Y:S09]  /*5670*/  CS2R R32, SRZ ;  /* 0x0000000000207805 */ /* 0x000ff2000001ff00 */
[----:B------:R-:W-:Y:S04]  /*5680*/  @P1 SHF.L.U32 R0, R144, 0x1f, RZ ;  /* 0x0000001f90001819 */ /* 0x000fe800000006ff */
[----:B------:R-:W1:Y:S01]  /*5690*/  @P1 SYNCS.PHASECHK.TRANS64.TRYWAIT P0, [UR44+0x40], R0 ;  /* 0x00004000ff0015a7 */ /* 0x000e62000800112c */
[----:B------:R2:W3:Y:S01]  /*56a0*/  SYNCS.PHASECHK.TRANS64.TRYWAIT P4, [R22+URZ+0x80], R4 ;  /* 0x00008004160075a7 */ /* 0x0004e200080811ff */
[----:B-1----:R-:W-:Y:S01]  /*56b0*/  @P1 PLOP3.LUT P5, PT, P0, PT, PT, 0x8, 0x80 ;  /* 0x000000000080181c */ /* 0x002fe200007ae170 */
[----:B------:R-:W-:Y:S01]  /*56c0*/  @!UPT UIADD3 URZ, UPT, UPT, URZ, URZ, URZ ;  /* 0x000000fffffff290 */ /* 0x000fe2000fffe0ff */
[----:B--23--:R-:W-:Y:S11]  /*56d0*/  @!P1 BRA `(.L_x_92) ;  /* 0x0000000000989947 */ /* 0x00cff60003800000 */
[----:B------:R-:W-:Y:S01]  /*56e0*/  ISETP.NE.U32.AND P0, PT, RZ, UR56, PT ;  /* 0x00000038ff007c0c */ /* 0x000fe2000bf05070 */
[----:B------:R-:W-:Y:S01]  /*56f0*/  BSSY B0, `(.L_x_93) ;  /* 0x0000016000007945 */ /* 0x000fe20003800000 */
[----:B------:R-:W-:Y:S02]  /*5700*/  FSETP.NEU.AND P2, PT, R71, RZ, PT ;  /* 0x000000ff4700720b */ /* 0x000fe40003f4d000 */
[----:B------:R-:W-:Y:S02]  /*5710*/  CS2R R34, SRZ ;  /* 0x0000000000227805 */ /* 0x000fe4000001ff00 */
[----:B------:R-:W-:Y:S02]  /*5720*/  ISETP.NE.AND.EX P0, PT, RZ, UR57, PT, P0 ;  /* 0x00000039ff007c0c */ /* 0x000fe4000bf05300 */
[----:B------:R-:W-:Y:S02]  /*5730*/  CS2R R32, SRZ ;  /* 0x0000000000207805 */ /* 0x000fe4000001ff00 */
[----:B------:R-:W-:Y:S02]  /*5740*/  LOP3.LUT P1, RZ, R141, 0xff, RZ, 0xc0, !PT ;  /* 0x000000ff8dff7812 */ /* 0x000fe4000782c0ff */
[----:B------:R-:W-:Y:S02]  /*5750*/  CS2R R30, SRZ ;  /* 0x00000000001e7805 */ /* 0x000fe4000001ff00 */
[----:B------:R-:W-:Y:S02]  /*5760*/  SEL R0, RZ, 0xffffffff, P2 ;  /* 0xffffffffff007807 */ /* 0x000fe40001000000 */
[----:B------:R-:W-:Y:S02]  /*5770*/  CS2R R28, SRZ ;  /* 0x00000000001c7805 */ /* 0x000fe4000001ff00 */
[----:B------:R-:W-:Y:S02]  /*5780*/  SEL R3, RZ, 0xffffffff, P0 ;  /* 0xffffffffff037807 */ /* 0x000fe40000000000 */
[----:B------:R-:W-:Y:S02]  /*5790*/  CS2R R26, SRZ ;  /* 0x00000000001a7805 */ /* 0x000fe4000001ff00 */
[----:B------:R-:W-:Y:S02]  /*57a0*/  CS2R R24, SRZ ;  /* 0x0000000000187805 */ /* 0x000fe4000001ff00 */
[----:B------:R-:W-:Y:S02]  /*57b0*/  CS2R R18, SRZ ;  /* 0x0000000000127805 */ /* 0x000fe4000001ff00 */
[----:B------:R-:W-:Y:S02]  /*57c0*/  @P3 SEL R0, R3, R0, !P1 ;  /* 0x0000000003003207 */ /* 0x000fe40004800000 */
[----:B------:R-:W-:Y:S02]  /*57d0*/  CS2R R16, SRZ ;  /* 0x0000000000107805 */ /* 0x000fe4000001ff00 */
[----:B------:R-:W-:Y:S04]  /*57e0*/  LOP3.LUT R0, R0, 0x1, RZ, 0xc0, !PT ;  /* 0x0000000100007812 */ /* 0x000fe800078ec0ff */
[----:B------:R-:W-:Y:S01]  /*57f0*/  ISETP.NE.U32.AND P0, PT, R0, 0x1, PT ;  /* 0x000000010000780c */ /* 0x000fe20003f05070 */
[----:B------:R-:W-:Y:S01]  /*5800*/  @!UPT UIADD3 URZ, UPT, UPT, URZ, URZ, URZ ;  /* 0x000000fffffff290 */ /* 0x000fe2000fffe0ff */
[----:B------:R-:W-:Y:S11]  /*5810*/  @!P5 BRA `(.L_x_94) ;  /* 0x00000000000cd947 */ /* 0x000ff60003800000 */
[----:B------:R-:W-:Y:S04]  /*5820*/  SHF.L.U32 R3, R144, 0x1f, RZ ;  /* 0x0000001f90037819 */ /* 0x000fe800000006ff */
[----:B------:R-:W1:Y:S02]  /*5830*/  SYNCS.PHASECHK.TRANS64.TRYWAIT P1, [UR44+0x40], R3 ;  /* 0x00004003ff0075a7 */ /* 0x000e64000802112c */
[----:B-1----:R-:W-:Y:S05]  /*5840*/  @!P1 BRA `(.L_x_95) ;  /* 0x0000001c005c9947 */ /* 0x002fea0003800000 */
.L_x_94:
[----:B------:R-:W-:Y:S05]  /*5850*/  BSYNC B0 ;  /* 0x0000000000007941 */ /* 0x000fea0003800000 */
.L_x_93:
[----:B------:R2:W3:Y:S01]  /*5860*/  @P0 LDS.128 R32, [R140+UR44+0x200] ;  /* 0x0002002c8c200984 */ /* 0x0004e20008000c00 */
[----:B------:R-:W-:Y:S01]  /*5870*/  UIADD3 UR4, UPT, UPT, UR44, 0x48, URZ ;  /* 0x000000482c047890 */ /* 0x000fe2000fffe0ff */
[----:B------:R-:W-:Y:S02]  /*5880*/  LOP3.LUT R144, R144, 0x1, RZ, 0x3c, !PT ;  /* 0x0000000190907812 */ /* 0x000fe400078e3cff */
[----:B------:R2:W1:Y:S01]  /*5890*/  @P0 LDS.128 R28, [R149+0x10] ;  /* 0x00001000951c0984 */ /* 0x0004620000000c00 */
[----:B------:R-:W-:Y:S03]  /*58a0*/  UPRMT UR4, UR61, 0x654, UR4 ;  /* 0x000006543d047896 */ /* 0x000fe60008000004 */
[----:B------:R2:W1:Y:S04]  /*58b0*/  @P0 LDS.128 R24, [R148+0x20] ;  /* 0x0000200094180984 */ /* 0x0004680000000c00 */
[----:B------:R2:W1:Y:S01]  /*58c0*/  @P0 LDS.128 R16, [R147+0x30] ;  /* 0x0000300093100984 */ /* 0x0004620000000c00 */
[----:B------:R-:W-:Y:S01]  /*58d0*/  @!PT LDS RZ, [RZ] ;  /* 0x00000000fffff984 */ /* 0x000fe20000000800 */
[----:B------:R-:W-:Y:S01]  /*58e0*/  @!PT LDS RZ, [RZ] ;  /* 0x00000000fffff984 */ /* 0x000fe20000000800 */
[----:B------:R-:W-:Y:S01]  /*58f0*/  @!PT LDS RZ, [RZ] ;  /* 0x00000000fffff984 */ /* 0x000fe20000000800 */
[----:B------:R-:W-:Y:S01]  /*5900*/  @!PT LDS RZ, [RZ] ;  /* 0x00000000fffff984 */ /* 0x000fe20000000800 */
[----:B------:R5:W-:Y:S06]  /*5910*/  MEMBAR.ALL.CTA ;  /* 0x0000000000007992 */ /* 0x000bec0000008000 */
[----:B-----5:R-:W5:Y:S02]  /*5920*/  FENCE.VIEW.ASYNC.S ;  /* 0x00000000000073c6 */ /* 0x020f640000000000 */
[----:B-----5:R-:W-:Y:S01]  /*5930*/  SYNCS.ARRIVE.TRANS64.RED.A1T0 RZ, [UR4], RZ ;  /* 0x000000ffffff79a7 */ /* 0x020fe20008100404 */
.L_x_92:
[----:B------:R-:W-:Y:S05]  /*5940*/  BSYNC B1 ;  /* 0x0000000000017941 */ /* 0x000fea0003800000 */
.L_x_91:
[----:B-1----:R-:W-:Y:S04]  /*5950*/  SHF.R.U32.HI R0, RZ, 0x15, R2 ;  /* 0x00000015ff007819 */ /* 0x002fe80000011602 */
[----:B------:R-:W-:Y:S01]  /*5960*/  LOP3.LUT P0, RZ, R0, 0x3, R142, 0x48, !PT ;  /* 0x0000000300ff7812 */ /* 0x000fe2000780488e */
[----:B------:R-:W-:Y:S01]  /*5970*/  @!UPT UIADD3 URZ, UPT, UPT, URZ, URZ, URZ ;  /* 0x000000fffffff290 */ /* 0x000fe2000fffe0ff */
[----:B------:R-:W-:Y:S11]  /*5980*/  @P4 BRA `(.L_x_96) ;  /* 0x0000000000084947 */ /* 0x000ff60003800000 */
[----:B------:R-:W1:Y:S02]  /*5990*/  SYNCS.PHASECHK.TRANS64.TRYWAIT P1, [R22+URZ+0x80], R4 ;  /* 0x00008004160075a7 */ /* 0x000e6400080211ff */
[----:B-1----:R-:W-:Y:S05]  /*59a0*/  @!P1 BRA `(.L_x_97) ;  /* 0x0000001c001c9947 */ /* 0x002fea0003800000 */
.L_x_96:
[----:B------:R-:W-:Y:S05]  /*59b0*/  @!P0 BRA `(.L_x_98) ;  /* 0x0000000000408947 */ /* 0x000fea0003800000 */
[----:B------:R-:W1:Y:S01]  /*59c0*/  LDCU.64 UR8, c[0x4][0x70] ;  /* 0x01000e00ff0877ac */ /* 0x000e620008000a00 */
[----:B------:R-:W-:Y:S01]  /*59d0*/  MOV R15, 0x0 ;  /* 0x00000000000f7802 */ /* 0x000fe20000000f00 */
[----:B------:R-:W-:Y:S02]  /*59e0*/  HFMA2 R12, -RZ, RZ, 0, 5.9604644775390625e-08 ;  /* 0x00000001ff0c7431 */ /* 0x000fe400000001ff */
[----:B------:R-:W-:Y:S02]  /*59f0*/  IMAD.MOV.U32 R8, RZ, RZ, 0x192 ;  /* 0x00000192ff087424 */ /* 0x000fe400078e00ff */
[----:B------:R-:W-:Y:S01]  /*5a00*/  IMAD.MOV.U32 R13, RZ, RZ, RZ ;  /* 0x000000ffff0d7224 */ /* 0x000fe200078e00ff */
[----:B------:R-:W5:Y:S01]  /*5a10*/  LDCU.64 UR6, c[0x4][0x78] ;  /* 0x01000f00ff0677ac */ /* 0x000f620008000a00 */
[----:B------:R-:W2:Y:S01]  /*5a20*/  LDC.64 R14, c[0x4][R15] ;  /* 0x010000000f0e7b82 */ /* 0x000ea20000000a00 */
[----:B------:R-:W3:Y:S01]  /*5a30*/  LDCU.64 UR4, c[0x4][0x10] ;  /* 0x01000200ff0477ac */ /* 0x000ee20008000a00 */
[----:B-1----:R-:W-:Y:S01]  /*5a40*/  MOV R5, UR9 ;  /* 0x0000000900057c02 */ /* 0x002fe20008000f00 */
[----:B------:R-:W-:Y:S01]  /*5a50*/  IMAD.U32 R4, RZ, RZ, UR8 ;  /* 0x00000008ff047e24 */ /* 0x000fe2000f8e00ff */
[----:B-----5:R-:W-:Y:S01]  /*5a60*/  MOV R7, UR7 ;  /* 0x0000000700077c02 */ /* 0x020fe20008000f00 */
[----:B------:R-:W-:Y:S01]  /*5a70*/  IMAD.U32 R6, RZ, RZ, UR6 ;  /* 0x00000006ff067e24 */ /* 0x000fe2000f8e00ff */
[----:B---3--:R-:W-:Y:S01]  /*5a80*/  MOV R11, UR5 ;  /* 0x00000005000b7c02 */ /* 0x008fe20008000f00 */
[----:B------:R-:W-:Y:S02]  /*5a90*/  IMAD.U32 R10, RZ, RZ, UR4 ;  /* 0x00000004ff0a7e24 */ /* 0x000fe4000f8e00ff */
[----:B------:R-:W-:Y:S07]  /*5aa0*/  LEPC R20, `(.L_x_98) ;  /* 0x000000001014794e */ /* 0x000fee0000000000 */
[----:B--2-4-:R-:W-:Y:S05]  /*5ab0*/  CALL.ABS.NOINC R14 ;  /* 0x000000000e007343 */ /* 0x014fea0003c00000 */
.L_x_98:
[----:B------:R-:W-:Y:S01]  /*5ac0*/  LOP3.LUT P0, RZ, R131, 0x60, RZ, 0xc0, !PT ;  /* 0x0000006083ff7812 */ /* 0x000fe2000780c0ff */
[----:B------:R-:W-:Y:S05]  /*5ad0*/  WARPSYNC.ALL ;  /* 0x0000000000007948 */ /* 0x000fea0003800000 */
[----:B------:R-:W-:Y:S01]  /*5ae0*/  R2UR UR4, R2 ;  /* 0x00000000020472ca */ /* 0x000fe200000e0000 */
[----:B------:R-:W-:Y:S01]  /*5af0*/  BSSY.RECONVERGENT B0, `(.L_x_99) ;  /* 0x0000120000007945 */ /* 0x000fe20003800200 */
[----:B---3--:R-:W-:Y:S02]  /*5b00*/  F2FP.F16.E4M3.UNPACK_B R2, R32 ;  /* 0x00000020ff02723e */ /* 0x008fe400020006ff */
[-C--:B------:R-:W-:Y:S02]  /*5b10*/  F2FP.F16.E4M3.UNPACK_B R21, R33.reuse ;  /* 0x00000021ff15723e */ /* 0x080fe400020006ff */
[----:B------:R-:W-:Y:S01]  /*5b20*/  F2FP.F16.E4M3.UNPACK_B R12, R28 ;  /* 0x0000001cff0c723e */ /* 0x000fe200020006ff */
[----:B------:R-:W-:Y:S01]  /*5b30*/  HADD2.F32 R0, -RZ, R2.H0_H0 ;  /* 0x20000002ff007230 */ /* 0x000fe20000004100 */
[----:B------:R-:W-:Y:S01]  /*5b40*/  F2FP.F16.E4M3.UNPACK_B R32, R32.H1 ;  /* 0x00000020ff20723e */ /* 0x000fe200030006ff */
[--C-:B------:R-:W-:Y:S01]  /*5b50*/  HADD2.F32 R73, -RZ, R21.reuse.H0_H0 ;  /* 0x20000015ff497230 */ /* 0x100fe20000004100 */
[----:B------:R-:W-:Y:S01]  /*5b60*/  F2FP.F16.E4M3.UNPACK_B R33, R33.H1 ;  /* 0x00000021ff21723e */ /* 0x000fe200030006ff */
[----:B------:R-:W-:Y:S01]  /*5b70*/  HADD2.F32 R74, -RZ, R21.H1_H1 ;  /* 0x30000015ff4a7230 */ /* 0x000fe20000004100 */
[-C--:B------:R-:W-:Y:S01]  /*5b80*/  F2FP.F16.E4M3.UNPACK_B R20, R34.reuse ;  /* 0x00000022ff14723e */ /* 0x080fe200020006ff */
[--C-:B------:R-:W-:Y:S01]  /*5b90*/  HADD2.F32 R3, -RZ, R32.reuse.H0_H0 ;  /* 0x20000020ff037230 */ /* 0x100fe20000004100 */
[----:B------:R-:W-:Y:S01]  /*5ba0*/  F2FP.F16.E4M3.UNPACK_B R15, R34.H1 ;  /* 0x00000022ff0f723e */ /* 0x000fe200030006ff */
[----:B------:R-:W-:Y:S01]  /*5bb0*/  HADD2.F32 R72, -RZ, R32.H1_H1 ;  /* 0x30000020ff487230 */ /* 0x000fe20000004100 */
[-C--:B------:R-:W-:Y:S01]  /*5bc0*/  F2FP.F16.E4M3.UNPACK_B R14, R35.reuse ;  /* 0x00000023ff0e723e */ /* 0x080fe200020006ff */
[--C-:B------:R-:W-:Y:S01]  /*5bd0*/  HADD2.F32 R75, -RZ, R33.reuse.H0_H0 ;  /* 0x20000021ff4b7230 */ /* 0x100fe20000004100 */
[----:B------:R-:W-:Y:S01]  /*5be0*/  F2FP.F16.E4M3.UNPACK_B R13, R35.H1 ;  /* 0x00000023ff0d723e */ /* 0x000fe200030006ff */
[----:B------:R-:W-:Y:S01]  /*5bf0*/  HADD2.F32 R76, -RZ, R33.H1_H1 ;  /* 0x30000021ff4c7230 */ /* 0x000fe20000004100 */
[----:B------:R-:W-:Y:S01]  /*5c00*/  F2FP.F16.E4M3.UNPACK_B R28, R28.H1 ;  /* 0x0000001cff1c723e */ /* 0x000fe200030006ff */
[--C-:B------:R-:W-:Y:S01]  /*5c10*/  HADD2.F32 R77, -RZ, R20.reuse.H0_H0 ;  /* 0x20000014ff4d7230 */ /* 0x100fe20000004100 */
[-C--:B------:R-:W-:Y:S01]  /*5c20*/  F2FP.F16.E4M3.UNPACK_B R11, R29.reuse ;  /* 0x0000001dff0b723e */ /* 0x080fe200020006ff */
        /* <DEDUP_REMOVED lines=15> */
[----:B------:R-:W-:Y:S01]  /*5d20*/  R2UR UR5, R22 ;  /* 0x00000000160572ca */ /* 0x000fe200000e0000 */
        /* <DEDUP_REMOVED lines=29> */
[----:B------:R-:W-:Y:S01]  /*5f00*/  IADD3 R68, PT, PT, R68, 0x1, RZ ;  /* 0x0000000144447810 */ /* 0x000fe20007ffe0ff */
[--C-:B------:R-:W-:Y:S02]  /*5f10*/  HADD2.F32 R101, -RZ, R5.reuse.H0_H0 ;  /* 0x20000005ff657230 */ /* 0x100fe40000004100 */
[----:B------:R-:W-:Y:S02]  /*5f20*/  HADD2.F32 R102, -RZ, R5.H1_H1 ;  /* 0x30000005ff667230 */ /* 0x000fe40000004100 */
[--C-:B------:R-:W-:Y:S02]  /*5f30*/  HADD2.F32 R103, -RZ, R4.reuse.H0_H0 ;  /* 0x20000004ff677230 */ /* 0x100fe40000004100 */
[----:B------:R-:W-:Y:S02]  /*5f40*/  HADD2.F32 R104, -RZ, R4.H1_H1 ;  /* 0x30000004ff687230 */ /* 0x000fe40000004100 */
[----:B------:R-:W1:Y:S01]  /*5f50*/  LDTM.x64 R4, tmem[UR4] ;  /* 0x00000004000479ee */ /* 0x000e620008340000 */
[----:B------:R-:W-:Y:S01]  /*5f60*/  NOP ;  /* 0x0000000000007918 */ /* 0x000fe20000000000 */
[----:B------:R-:W-:Y:S01]  /*5f70*/  UIADD3 UR4, UPT, UPT, UR5, 0xa0, URZ ;  /* 0x000000a005047890 */ /* 0x000fe2000fffe0ff */
[----:B------:R-:W-:Y:S02]  /*5f80*/  HADD2.F32 R2, -RZ, R2.H1_H1 ;  /* 0x30000002ff027230 */ /* 0x000fe40000004100 */
[--C-:B------:R-:W-:Y:S01]  /*5f90*/  HADD2.F32 R105, -RZ, R106.reuse.H0_H0 ;  /* 0x2000006aff697230 */ /* 0x100fe20000004100 */
[----:B------:R-:W-:Y:S01]  /*5fa0*/  UPRMT UR4, UR61, 0x654, UR4 ;  /* 0x000006543d047896 */ /* 0x000fe20008000004 */
[----:B------:R-:W-:Y:S02]  /*5fb0*/  HADD2.F32 R106, -RZ, R106.H1_H1 ;  /* 0x3000006aff6a7230 */ /* 0x000fe40000004100 */
[--C-:B------:R-:W-:Y:S02]  /*5fc0*/  HADD2.F32 R109, -RZ, R110.reuse.H0_H0 ;  /* 0x2000006eff6d7230 */ /* 0x100fe40000004100 */
[----:B------:R-:W-:Y:S02]  /*5fd0*/  HADD2.F32 R110, -RZ, R110.H1_H1 ;  /* 0x3000006eff6e7230 */ /* 0x000fe40000004100 */
[--C-:B------:R-:W-:Y:S02]  /*5fe0*/  HADD2.F32 R113, -RZ, R114.reuse.H0_H0 ;  /* 0x20000072ff717230 */ /* 0x100fe40000004100 */
[----:B-1----:R-:W-:Y:S01]  /*5ff0*/  SYNCS.ARRIVE.TRANS64.RED.A1T0 RZ, [UR4], RZ ;  /* 0x000000ffffff79a7 */ /* 0x002fe20008100404 */
[----:B------:R-:W-:Y:S02]  /*6000*/  HADD2.F32 R114, -RZ, R114.H1_H1 ;  /* 0x30000072ff727230 */ /* 0x000fe40000004100 */
[--C-:B------:R-:W-:Y:S02]  /*6010*/  HADD2.F32 R117, -RZ, R118.reuse.H0_H0 ;  /* 0x20000076ff757230 */ /* 0x100fe40000004100 */
[----:B------:R-:W-:Y:S02]  /*6020*/  HADD2.F32 R118, -RZ, R118.H1_H1 ;  /* 0x30000076ff767230 */ /* 0x000fe40000004100 */
[--C-:B------:R-:W-:Y:S02]  /*6030*/  HADD2.F32 R121, -RZ, R122.reuse.H0_H0 ;  /* 0x2000007aff797230 */ /* 0x100fe40000004100 */
[C---:B----4-:R-:W-:Y:S01]  /*6040*/  FMUL R4, R70.reuse, R4 ;  /* 0x0000000446047220 */ /* 0x050fe20000400000 */
[C---:B------:R-:W-:Y:S01]  /*6050*/  FMUL R5, R70.reuse, R5 ;  /* 0x0000000546057220 */ /* 0x040fe20000400000 */
[C---:B------:R-:W-:Y:S01]  /*6060*/  FMUL R8, R70.reuse, R8 ;  /* 0x0000000846087220 */ /* 0x040fe20000400000 */
[C---:B------:R-:W-:Y:S01]  /*6070*/  FMUL R9, R70.reuse, R9 ;  /* 0x0000000946097220 */ /* 0x040fe20000400000 */
[C---:B------:R-:W-:Y:S01]  /*6080*/  FFMA R4, R71.reuse, R0, R4 ;  /* 0x0000000047047223 */ /* 0x040fe20000000004 */
[C---:B------:R-:W-:Y:S01]  /*6090*/  FFMA R5, R71.reuse, R2, R5 ;  /* 0x0000000247057223 */ /* 0x040fe20000000005 */
[C---:B------:R-:W-:Y:S01]  /*60a0*/  FMUL R12, R70.reuse, R12 ;  /* 0x0000000c460c7220 */ /* 0x040fe20000400000 */
[C---:B------:R-:W-:Y:S01]  /*60b0*/  FMUL R13, R70.reuse, R13 ;  /* 0x0000000d460d7220 */ /* 0x040fe20000400000 */
[C---:B------:R-:W-:Y:S01]  /*60c0*/  FMUL R16, R70.reuse, R16 ;  /* 0x0000001046107220 */ /* 0x040fe20000400000 */
[C---:B------:R-:W-:Y:S01]  /*60d0*/  FMUL R17, R70.reuse, R17 ;  /* 0x0000001146117220 */ /* 0x040fe20000400000 */
[C---:B------:R-:W-:Y:S01]  /*60e0*/  FMUL R0, R70.reuse, R20 ;  /* 0x0000001446007220 */ /* 0x040fe20000400000 */
[C---:B------:R-:W-:Y:S01]  /*60f0*/  FMUL R2, R70.reuse, R21 ;  /* 0x0000001546027220 */ /* 0x040fe20000400000 */
[C---:B------:R-:W-:Y:S01]  /*6100*/  FMUL R21, R70.reuse, R28 ;  /* 0x0000001c46157220 */ /* 0x040fe20000400000 */
[----:B------:R-:W-:Y:S02]  /*6110*/  HADD2.F32 R122, -RZ, R122.H1_H1 ;  /* 0x3000007aff7a7230 */ /* 0x000fe40000004100 */
[C---:B------:R-:W-:Y:S01]  /*6120*/  FMUL R6, R70.reuse, R6 ;  /* 0x0000000646067220 */ /* 0x040fe20000400000 */
[--C-:B------:R-:W-:Y:S02]  /*6130*/  HADD2.F32 R125, -RZ, R126.reuse.H0_H0 ;  /* 0x2000007eff7d7230 */ /* 0x100fe40000004100 */
[C---:B------:R-:W-:Y:S01]  /*6140*/  FMUL R7, R70.reuse, R7 ;  /* 0x0000000746077220 */ /* 0x040fe20000400000 */
[----:B------:R-:W-:Y:S02]  /*6150*/  HADD2.F32 R126, -RZ, R126.H1_H1 ;  /* 0x3000007eff7e7230 */ /* 0x000fe40000004100 */
[C---:B------:R-:W-:Y:S01]  /*6160*/  FFMA R6, R71.reuse, R3, R6 ;  /* 0x0000000347067223 */ /* 0x040fe20000000006 */
[C---:B------:R-:W-:Y:S01]  /*6170*/  FMUL R10, R70.reuse, R10 ;  /* 0x0000000a460a7220 */ /* 0x040fe20000400000 */
[C---:B------:R-:W-:Y:S01]  /*6180*/  FFMA R7, R71.reuse, R72, R7 ;  /* 0x0000004847077223 */ /* 0x040fe20000000007 */
[C---:B------:R-:W-:Y:S01]  /*6190*/  FFMA R8, R71.reuse, R73, R8 ;  /* 0x0000004947087223 */ /* 0x040fe20000000008 */
[C---:B------:R-:W-:Y:S01]  /*61a0*/  FFMA R9, R71.reuse, R74, R9 ;  /* 0x0000004a47097223 */ /* 0x040fe20000000009 */
[C---:B------:R-:W-:Y:S01]  /*61b0*/  FFMA R10, R71.reuse, R75, R10 ;  /* 0x0000004b470a7223 */ /* 0x040fe2000000000a */
[--C-:B------:R-:W-:Y:S02]  /*61c0*/  HADD2.F32 R74, -RZ, R129.reuse.H0_H0 ;  /* 0x20000081ff4a7230 */ /* 0x100fe40000004100 */
[C---:B------:R-:W-:Y:S01]  /*61d0*/  FMUL R11, R70.reuse, R11 ;  /* 0x0000000b460b7220 */ /* 0x040fe20000400000 */
[----:B------:R-:W-:Y:S02]  /*61e0*/  HADD2.F32 R75, -RZ, R129.H1_H1 ;  /* 0x30000081ff4b7230 */ /* 0x000fe40000004100 */
[C---:B------:R-:W-:Y:S01]  /*61f0*/  FMUL R14, R70.reuse, R14 ;  /* 0x0000000e460e7220 */ /* 0x040fe20000400000 */
[--C-:B------:R-:W-:Y:S02]  /*6200*/  HADD2.F32 R72, -RZ, R130.reuse.H0_H0 ;  /* 0x20000082ff487230 */ /* 0x100fe40000004100 */
[C---:B------:R-:W-:Y:S01]  /*6210*/  FFMA R11, R71.reuse, R76, R11 ;  /* 0x0000004c470b7223 */ /* 0x040fe2000000000b */
[C---:B------:R-:W-:Y:S01]  /*6220*/  FFMA R12, R71.reuse, R77, R12 ;  /* 0x0000004d470c7223 */ /* 0x040fe2000000000c */
[----:B------:R-:W-:Y:S01]  /*6230*/  FFMA R13, R71, R78, R13 ;  /* 0x0000004e470d7223 */ /* 0x000fe2000000000d */
[----:B------:R-:W-:Y:S01]  /*6240*/  F2FP.SATFINITE.E4M3.F32.PACK_AB_MERGE_C R76, R7, R6, RZ ;  /* 0x00000006074c723e */ /* 0x000fe200048070ff */
[----:B------:R-:W-:Y:S01]  /*6250*/  FFMA R14, R71, R79, R14 ;  /* 0x0000004f470e7223 */ /* 0x000fe2000000000e */
[----:B------:R-:W-:Y:S01]  /*6260*/  F2FP.SATFINITE.E4M3.F32.PACK_AB_MERGE_C R129, R11, R10, RZ ;  /* 0x0000000a0b81723e */ /* 0x000fe200048070ff */
[C---:B------:R-:W-:Y:S01]  /*6270*/  FMUL R7, R70.reuse, R24 ;  /* 0x0000001846077220 */ /* 0x040fe20000400000 */
[C---:B------:R-:W-:Y:S01]  /*6280*/  FMUL R10, R70.reuse, R25 ;  /* 0x00000019460a7220 */ /* 0x040fe20000400000 */
[C---:B------:R-:W-:Y:S01]  /*6290*/  FMUL R25, R70.reuse, R32 ;  /* 0x0000002046197220 */ /* 0x040fe20000400000 */
[----:B------:R-:W-:Y:S02]  /*62a0*/  HADD2.F32 R73, -RZ, R130.H1_H1 ;  /* 0x30000082ff497230 */ /* 0x000fe40000004100 */
[C---:B------:R-:W-:Y:S01]  /*62b0*/  FMUL R15, R70.reuse, R15 ;  /* 0x0000000f460f7220 */ /* 0x040fe20000400000 */
[C---:B------:R-:W-:Y:S01]  /*62c0*/  FMUL R18, R70.reuse, R18 ;  /* 0x0000001246127220 */ /* 0x040fe20000400000 */
[C---:B------:R-:W-:Y:S01]  /*62d0*/  FMUL R19, R70.reuse, R19 ;  /* 0x0000001346137220 */ /* 0x040fe20000400000 */
[C---:B------:R-:W-:Y:S01]  /*62e0*/  FMUL R3, R70.reuse, R22 ;  /* 0x0000001646037220 */ /* 0x040fe20000400000 */
[C---:B------:R-:W-:Y:S01]  /*62f0*/  FFMA R15, R71.reuse, R80, R15 ;  /* 0x00000050470f7223 */ /* 0x040fe2000000000f */
[C---:B------:R-:W-:Y:S01]  /*6300*/  FFMA R16, R71.reuse, R81, R16 ;  /* 0x0000005147107223 */ /* 0x040fe20000000010 */
[C---:B------:R-:W-:Y:S01]  /*6310*/  FFMA R17, R71.reuse, R82, R17 ;  /* 0x0000005247117223 */ /* 0x040fe20000000011 */
[C---:B------:R-:W-:Y:S01]  /*6320*/  FFMA R18, R71.reuse, R83, R18 ;  /* 0x0000005347127223 */ /* 0x040fe20000000012 */
        /* <DEDUP_REMOVED lines=16> */
[----:B------:R-:W-:Y:S01]  /*6430*/  FMUL R20, R70, R27 ;  /* 0x0000001b46147220 */ /* 0x000fe20000400000 */
[----:B------:R-:W-:Y:S01]  /*6440*/  F2FP.SATFINITE.E4M3.F32.PACK_AB_MERGE_C R3, R6, R3, RZ ;  /* 0x000000030603723e */ /* 0x000fe200048070ff */
[C---:B------:R-:W-:Y:S01]  /*6450*/  FMUL R23, R70.reuse, R30 ;  /* 0x0000001e46177220 */ /* 0x040fe20000400000 */
[C---:B------:R-:W-:Y:S01]  /*6460*/  FMUL R30, R70.reuse, R37 ;  /* 0x00000025461e7220 */ /* 0x040fe20000400000 */
[C---:B------:R-:W-:Y:S01]  /*6470*/  FFMA R20, R71.reuse, R92, R20 ;  /* 0x0000005c47147223 */ /* 0x040fe20000000014 */
[C---:B------:R-:W-:Y:S01]  /*6480*/  FFMA R21, R71.reuse, R93, R21 ;  /* 0x0000005d47157223 */ /* 0x040fe20000000015 */
[C---:B------:R-:W-:Y:S01]  /*6490*/  FFMA R22, R71.reuse, R94, R22 ;  /* 0x0000005e47167223 */ /* 0x040fe20000000016 */
[C---:B------:R-:W-:Y:S01]  /*64a0*/  FFMA R23, R71.reuse, R95, R23 ;  /* 0x0000005f47177223 */ /* 0x040fe20000000017 */
        /* <DEDUP_REMOVED lines=12> */
[----:B------:R-:W-:Y:S01]  /*6570*/  FMUL R38, R70, R45 ;  /* 0x0000002d46267220 */ /* 0x000fe20000400000 */
[C---:B------:R-:W-:Y:S01]  /*6580*/  FFMA R28, R71.reuse, R100, R28 ;  /* 0x00000064471c7223 */ /* 0x040fe2000000001c */
[----:B------:R-:W-:Y:S01]  /*6590*/  F2FP.SATFINITE.E4M3.F32.PACK_AB_MERGE_C R6, R22, R21, R6 ;  /* 0x000000151606723e */ /* 0x000fe20004807006 */
[C---:B------:R-:W-:Y:S01]  /*65a0*/  FFMA R29, R71.reuse, R101, R29 ;  /* 0x00000065471d7223 */ /* 0x040fe2000000001d */
[C---:B------:R-:W-:Y:S01]  /*65b0*/  FFMA R30, R71.reuse, R102, R30 ;  /* 0x00000066471e7223 */ /* 0x040fe2000000001e */
[----:B------:R-:W-:Y:S01]  /*65c0*/  FFMA R31, R71, R103, R31 ;  /* 0x00000067471f7223 */ /* 0x000fe2000000001f */
[C---:B------:R-:W-:Y:S01]  /*65d0*/  FMUL R45, R70.reuse, R52 ;  /* 0x00000034462d7220 */ /* 0x040fe20000400000 */
[C---:B------:R-:W-:Y:S01]  /*65e0*/  FMUL R52, R70.reuse, R59 ;  /* 0x0000003b46347220 */ /* 0x040fe20000400000 */
[C---:B------:R-:W-:Y:S01]  /*65f0*/  FMUL R59, R70.reuse, R66 ;  /* 0x00000042463b7220 */ /* 0x040fe20000400000 */
[----:B------:R-:W-:Y:S01]  /*6600*/  F2FP.SATFINITE.E4M3.F32.PACK_AB_MERGE_C R66, R13, R12, R14 ;  /* 0x0000000c0d42723e */ /* 0x000fe2000480700e */
[C---:B------:R-:W-:Y:S01]  /*6610*/  FMUL R32, R70.reuse, R39 ;  /* 0x0000002746207220 */ /* 0x040fe20000400000 */
[--C-:B------:R-:W-:Y:S02]  /*6620*/  HADD2.F32 R107, -RZ, R108.reuse.H0_H0 ;  /* 0x2000006cff6b7230 */ /* 0x100fe40000004100 */
[C---:B------:R-:W-:Y:S01]  /*6630*/  FMUL R35, R70.reuse, R42 ;  /* 0x0000002a46237220 */ /* 0x040fe20000400000 */
[----:B------:R-:W-:Y:S02]  /*6640*/  HADD2.F32 R108, -RZ, R108.H1_H1 ;  /* 0x3000006cff6c7230 */ /* 0x000fe40000004100 */
[C---:B------:R-:W-:Y:S01]  /*6650*/  FFMA R32, R71.reuse, R104, R32 ;  /* 0x0000006847207223 */ /* 0x040fe20000000020 */
[----:B------:R-:W-:Y:S01]  /*6660*/  FMUL R36, R70, R43 ;  /* 0x0000002b46247220 */ /* 0x000fe20000400000 */
[C---:B------:R-:W-:Y:S01]  /*6670*/  FFMA R33, R71.reuse, R105, R33 ;  /* 0x0000006947217223 */ /* 0x040fe20000000021 */
[C---:B------:R-:W-:Y:S01]  /*6680*/  FFMA R34, R71.reuse, R106, R34 ;  /* 0x0000006a47227223 */ /* 0x040fe20000000022 */
[--C-:B------:R-:W-:Y:S01]  /*6690*/  HADD2.F32 R111, -RZ, R112.reuse.H0_H0 ;  /* 0x20000070ff6f7230 */ /* 0x100fe20000004100 */
[----:B------:R-:W-:Y:S01]  /*66a0*/  F2FP.SATFINITE.E4M3.F32.PACK_AB_MERGE_C R32, R32, R31, RZ ;  /* 0x0000001f2020723e */ /* 0x000fe200048070ff */
[C---:B------:R-:W-:Y:S01]  /*66b0*/  FFMA R35, R71.reuse, R107, R35 ;  /* 0x0000006b47237223 */ /* 0x040fe20000000023 */
[----:B------:R-:W-:Y:S02]  /*66c0*/  HADD2.F32 R112, -RZ, R112.H1_H1 ;  /* 0x30000070ff707230 */ /* 0x000fe40000004100 */
[----:B------:R-:W-:Y:S01]  /*66d0*/  FMUL R39, R70, R46 ;  /* 0x0000002e46277220 */ /* 0x000fe20000400000 */
[----:B------:R-:W-:Y:S01]  /*66e0*/  F2FP.SATFINITE.E4M3.F32.PACK_AB_MERGE_C R32, R30, R29, R32 ;  /* 0x0000001d1e20723e */ /* 0x000fe20004807020 */
[C---:B------:R-:W-:Y:S01]  /*66f0*/  FFMA R36, R71.reuse, R108, R36 ;  /* 0x0000006c47247223 */ /* 0x040fe20000000024 */
[C---:B------:R-:W-:Y:S01]  /*6700*/  FMUL R40, R70.reuse, R47 ;  /* 0x0000002f46287220 */ /* 0x040fe20000400000 */
[C---:B------:R-:W-:Y:S01]  /*6710*/  FFMA R37, R71.reuse, R109, R37 ;  /* 0x0000006d47257223 */ /* 0x040fe20000000025 */
[C---:B------:R-:W-:Y:S01]  /*6720*/  FFMA R38, R71.reuse, R110, R38 ;  /* 0x0000006e47267223 */ /* 0x040fe20000000026 */
[C---:B------:R-:W-:Y:S01]  /*6730*/  FMUL R42, R70.reuse, R49 ;  /* 0x00000031462a7220 */ /* 0x040fe20000400000 */
[--C-:B------:R-:W-:Y:S02]  /*6740*/  HADD2.F32 R115, -RZ, R116.reuse.H0_H0 ;  /* 0x20000074ff737230 */ /* 0x100fe40000004100 */
[C---:B------:R-:W-:Y:S01]  /*6750*/  FFMA R39, R71.reuse, R111, R39 ;  /* 0x0000006f47277223 */ /* 0x040fe20000000027 */
[----:B------:R-:W-:Y:S02]  /*6760*/  HADD2.F32 R116, -RZ, R116.H1_H1 ;  /* 0x30000074ff747230 */ /* 0x000fe40000004100 */
[C---:B------:R-:W-:Y:S01]  /*6770*/  FMUL R43, R70.reuse, R50 ;  /* 0x00000032462b7220 */ /* 0x040fe20000400000 */
[C---:B------:R-:W-:Y:S01]  /*6780*/  FFMA R40, R71.reuse, R112, R40 ;  /* 0x0000007047287223 */ /* 0x040fe20000000028 */
[C---:B------:R-:W-:Y:S01]  /*6790*/  FMUL R44, R70.reuse, R51 ;  /* 0x00000033462c7220 */ /* 0x040fe20000400000 */
[C---:B------:R-:W-:Y:S01]  /*67a0*/  FFMA R41, R71.reuse, R113, R41 ;  /* 0x0000007147297223 */ /* 0x040fe20000000029 */
[C---:B------:R-:W-:Y:S01]  /*67b0*/  FMUL R50, R70.reuse, R57 ;  /* 0x0000003946327220 */ /* 0x040fe20000400000 */
[C---:B------:R-:W-:Y:S01]  /*67c0*/  FMUL R57, R70.reuse, R64 ;  /* 0x0000004046397220 */ /* 0x040fe20000400000 */
[----:B------:R-:W-:Y:S01]  /*67d0*/  FFMA R42, R71, R114, R42 ;  /* 0x00000072472a7223 */ /* 0x000fe2000000002a */
[C---:B------:R-:W-:Y:S01]  /*67e0*/  FMUL R46, R70.reuse, R53 ;  /* 0x00000035462e7220 */ /* 0x040fe20000400000 */
[--C-:B------:R-:W-:Y:S01]  /*67f0*/  HADD2.F32 R119, -RZ, R120.reuse.H0_H0 ;  /* 0x20000078ff777230 */ /* 0x100fe20000004100 */
[----:B------:R-:W-:Y:S01]  /*6800*/  F2FP.SATFINITE.E4M3.F32.PACK_AB_MERGE_C R64, R5, R4, R76 ;  /* 0x000000040540723e */ /* 0x000fe2000480704c */
[C---:B------:R-:W-:Y:S01]  /*6810*/  FMUL R51, R70.reuse, R58 ;  /* 0x0000003a46337220 */ /* 0x040fe20000400000 */
[C---:B------:R-:W-:Y:S01]  /*6820*/  FMUL R53, R70.reuse, R60 ;  /* 0x0000003c46357220 */ /* 0x040fe20000400000 */
[C---:B------:R-:W-:Y:S01]  /*6830*/  FFMA R43, R71.reuse, R115, R43 ;  /* 0x00000073472b7223 */ /* 0x040fe2000000002b */
[----:B------:R-:W-:Y:S02]  /*6840*/  HADD2.F32 R120, -RZ, R120.H1_H1 ;  /* 0x30000078ff787230 */ /* 0x000fe40000004100 */
[C---:B------:R-:W-:Y:S01]  /*6850*/  FMUL R47, R70.reuse, R54 ;  /* 0x00000036462f7220 */ /* 0x040fe20000400000 */
[C---:B------:R-:W-:Y:S01]  /*6860*/  FMUL R58, R70.reuse, R65 ;  /* 0x00000041463a7220 */ /* 0x040fe20000400000 */
[----:B------:R-:W-:Y:S01]  /*6870*/  FMUL R60, R70, R67 ;  /* 0x00000043463c7220 */ /* 0x000fe20000400000 */
[----:B------:R-:W-:Y:S01]  /*6880*/  F2FP.SATFINITE.E4M3.F32.PACK_AB_MERGE_C R5, R20, R11, RZ ;  /* 0x0000000b1405723e */ /* 0x000fe200048070ff */
[----:B------:R-:W-:Y:S01]  /*6890*/  FFMA R44, R71, R116, R44 ;  /* 0x00000074472c7223 */ /* 0x000fe2000000002c */
[C---:B------:R-:W-:Y:S01]  /*68a0*/  FMUL R48, R70.reuse, R55 ;  /* 0x0000003746307220 */ /* 0x040fe20000400000 */
[----:B------:R-:W-:Y:S01]  /*68b0*/  F2FP.SATFINITE.E4M3.F32.PACK_AB_MERGE_C R65, R9, R8, R129 ;  /* 0x000000080941723e */ /* 0x000fe20004807081 */
[----:B------:R-:W-:Y:S01]  /*68c0*/  FFMA R45, R71, R117, R45 ;  /* 0x00000075472d7223 */ /* 0x000fe2000000002d */
[----:B------:R-:W-:Y:S01]  /*68d0*/  F2FP.SATFINITE.E4M3.F32.PACK_AB_MERGE_C R67, R17, R16, R18 ;  /* 0x000000101143723e */ /* 0x000fe20004807012 */
[----:B------:R-:W-:Y:S01]  /*68e0*/  FMUL R49, R70, R56 ;  /* 0x0000003846317220 */ /* 0x000fe20000400000 */
[C---:B------:R-:W-:Y:S01]  /*68f0*/  FFMA R46, R71.reuse, R118, R46 ;  /* 0x00000076472e7223 */ /* 0x040fe2000000002e */
[--C-:B------:R-:W-:Y:S02]  /*6900*/  HADD2.F32 R123, -RZ, R124.reuse.H0_H0 ;  /* 0x2000007cff7b7230 */ /* 0x100fe40000004100 */
[C---:B------:R-:W-:Y:S01]  /*6910*/  FFMA R47, R71.reuse, R119, R47 ;  /* 0x00000077472f7223 */ /* 0x040fe2000000002f */
[----:B------:R1:W-:Y:S01]  /*6920*/  STS.128 [R140+UR44+0x2200], R64 ;  /* 0x002200408c007988 */ /* 0x0003e20008000c2c */
[----:B------:R-:W-:Y:S01]  /*6930*/  HADD2.F32 R124, -RZ, R124.H1_H1 ;  /* 0x3000007cff7c7230 */ /* 0x000fe20000004100 */
[----:B------:R-:W-:Y:S01]  /*6940*/  F2FP.SATFINITE.E4M3.F32.PACK_AB_MERGE_C R5, R10, R7, R5 ;  /* 0x000000070a05723e */ /* 0x000fe20004807005 */
[C---:B------:R-:W-:Y:S01]  /*6950*/  FFMA R48, R71.reuse, R120, R48 ;  /* 0x0000007847307223 */ /* 0x040fe20000000030 */
[----:B------:R-:W-:Y:S01]  /*6960*/  F2FP.SATFINITE.E4M3.F32.PACK_AB_MERGE_C R7, R28, R27, RZ ;  /* 0x0000001b1c07723e */ /* 0x000fe200048070ff */
        /* <DEDUP_REMOVED lines=8> */
[----:B------:R-:W-:Y:S01]  /*69f0*/  FMUL R56, R70, R63 ;  /* 0x0000003f46387220 */ /* 0x000fe20000400000 */
[----:B------:R-:W-:Y:S01]  /*6a00*/  F2FP.SATFINITE.E4M3.F32.PACK_AB_MERGE_C R4, R2, R0, R3 ;  /* 0x000000000204723e */ /* 0x000fe20004807003 */
[C---:B------:R-:W-:Y:S01]  /*6a10*/  FFMA R53, R71.reuse, R125, R53 ;  /* 0x0000007d47357223 */ /* 0x040fe20000000035 */
[----:B------:R-:W-:Y:S01]  /*6a20*/  F2FP.SATFINITE.E4M3.F32.PACK_AB_MERGE_C R7, R26, R25, R7 ;  /* 0x000000191a07723e */ /* 0x000fe20004807007 */
[C---:B------:R-:W-:Y:S01]  /*6a30*/  FFMA R54, R71.reuse, R126, R54 ;  /* 0x0000007e47367223 */ /* 0x040fe20000000036 */
[C---:B------:R-:W-:Y:S01]  /*6a40*/  FFMA R55, R71.reuse, R127, R55 ;  /* 0x0000007f47377223 */ /* 0x040fe20000000037 */
[----:B------:R-:W-:Y:S01]  /*6a50*/  F2FP.SATFINITE.E4M3.F32.PACK_AB_MERGE_C R35, R36, R35, RZ ;  /* 0x000000232423723e */ /* 0x000fe200048070ff */
[C---:B------:R-:W-:Y:S01]  /*6a60*/  FFMA R56, R71.reuse, R128, R56 ;  /* 0x0000008047387223 */ /* 0x040fe20000000038 */
[----:B------:R1:W-:Y:S01]  /*6a70*/  STS.128 [R149+0x2010], R4 ;  /* 0x0020100495007388 */ /* 0x0003e20000000c00 */
[----:B------:R-:W-:Y:S01]  /*6a80*/  F2FP.SATFINITE.E4M3.F32.PACK_AB_MERGE_C R39, R40, R39, RZ ;  /* 0x000000272827723e */ /* 0x000fe200048070ff */
[C---:B------:R-:W-:Y:S01]  /*6a90*/  FFMA R57, R71.reuse, R72, R57 ;  /* 0x0000004847397223 */ /* 0x040fe20000000039 */
[----:B------:R-:W-:Y:S01]  /*6aa0*/  F2FP.SATFINITE.E4M3.F32.PACK_AB_MERGE_C R43, R44, R43, RZ ;  /* 0x0000002b2c2b723e */ /* 0x000fe200048070ff */
[C---:B------:R-:W-:Y:S01]  /*6ab0*/  FFMA R58, R71.reuse, R73, R58 ;  /* 0x00000049473a7223 */ /* 0x040fe2000000003a */
[C---:B------:R-:W-:Y:S01]  /*6ac0*/  FFMA R59, R71.reuse, R74, R59 ;  /* 0x0000004a473b7223 */ /* 0x040fe2000000003b */
[----:B------:R-:W-:Y:S01]  /*6ad0*/  F2FP.SATFINITE.E4M3.F32.PACK_AB_MERGE_C R33, R34, R33, R35 ;  /* 0x000000212221723e */ /* 0x000fe20004807023 */
[----:B------:R-:W-:Y:S01]  /*6ae0*/  FFMA R60, R71, R75, R60 ;  /* 0x0000004b473c7223 */ /* 0x000fe2000000003c */
[----:B------:R-:W-:Y:S02]  /*6af0*/  F2FP.SATFINITE.E4M3.F32.PACK_AB_MERGE_C R34, R38, R37, R39 ;  /* 0x000000252622723e */ /* 0x000fe40004807027 */
[----:B------:R-:W-:Y:S02]  /*6b00*/  F2FP.SATFINITE.E4M3.F32.PACK_AB_MERGE_C R35, R42, R41, R43 ;  /* 0x000000292a23723e */ /* 0x000fe4000480702b */
[----:B------:R-:W-:Y:S02]  /*6b10*/  F2FP.SATFINITE.E4M3.F32.PACK_AB_MERGE_C R51, R52, R51, RZ ;  /* 0x000000333433723e */ /* 0x000fe400048070ff */
[----:B------:R-:W-:Y:S01]  /*6b20*/  F2FP.SATFINITE.E4M3.F32.PACK_AB_MERGE_C R48, R48, R47, RZ ;  /* 0x0000002f3030723e */ /* 0x000fe200048070ff */
[----:B------:R1:W-:Y:S01]  /*6b30*/  STS.128 [R148+0x2020], R32 ;  /* 0x0020202094007388 */ /* 0x0003e20000000c00 */
[----:B------:R-:W-:Y:S02]  /*6b40*/  F2FP.SATFINITE.E4M3.F32.PACK_AB_MERGE_C R55, R56, R55, RZ ;  /* 0x000000373837723e */ /* 0x000fe400048070ff */
[----:B------:R-:W-:Y:S02]  /*6b50*/  F2FP.SATFINITE.E4M3.F32.PACK_AB_MERGE_C R59, R60, R59, RZ ;  /* 0x0000003b3c3b723e */ /* 0x000fe400048070ff */
[----:B------:R-:W-:Y:S02]  /*6b60*/  F2FP.SATFINITE.E4M3.F32.PACK_AB_MERGE_C R49, R50, R49, R51 ;  /* 0x000000313231723e */ /* 0x000fe40004807033 */
[----:B------:R-:W-:Y:S02]  /*6b70*/  F2FP.SATFINITE.E4M3.F32.PACK_AB_MERGE_C R48, R46, R45, R48 ;  /* 0x0000002d2e30723e */ /* 0x000fe40004807030 */
[----:B------:R-:W-:Y:S02]  /*6b80*/  F2FP.SATFINITE.E4M3.F32.PACK_AB_MERGE_C R50, R54, R53, R55 ;  /* 0x000000353632723e */ /* 0x000fe40004807037 */
[----:B------:R-:W-:Y:S05]  /*6b90*/  F2FP.SATFINITE.E4M3.F32.PACK_AB_MERGE_C R51, R58, R57, R59 ;  /* 0x000000393a33723e */ /* 0x000fea000480703b */
[----:B------:R1:W-:Y:S01]  /*6ba0*/  STS.128 [R147+0x2030], R48 ;  /* 0x0020303093007388 */ /* 0x0003e20000000c00 */
[----:B------:R-:W-:Y:S01]  /*6bb0*/  @!PT LDS RZ, [RZ] ;  /* 0x00000000fffff984 */ /* 0x000fe20000000800 */
[----:B------:R-:W-:Y:S01]  /*6bc0*/  @!PT LDS RZ, [RZ] ;  /* 0x00000000fffff984 */ /* 0x000fe20000000800 */
[----:B------:R-:W-:Y:S01]  /*6bd0*/  @!PT LDS RZ, [RZ] ;  /* 0x00000000fffff984 */ /* 0x000fe20000000800 */
[----:B------:R-:W-:Y:S01]  /*6be0*/  @!PT LDS RZ, [RZ] ;  /* 0x00000000fffff984 */ /* 0x000fe20000000800 */
[----:B------:R3:W-:Y:S07]  /*6bf0*/  MEMBAR.ALL.CTA ;  /* 0x0000000000007992 */ /* 0x0007ee0000008000 */
[----:B---3--:R-:W3:Y:S02]  /*6c00*/  FENCE.VIEW.ASYNC.S ;  /* 0x00000000000073c6 */ /* 0x008ee40000000000 */
[----:B---3--:R-:W-:Y:S06]  /*6c10*/  BAR.SYNC.DEFER_BLOCKING 0x1, 0x80 ;  /* 0x0042000000007b1d */ /* 0x008fec0000010000 */
[----:B------:R-:W-:Y:S05]  /*6c20*/  @P0 BRA `(.L_x_100) ;  /* 0x0000000000300947 */ /* 0x000fea0003800000 */
[----:B------:R-:W-:Y:S02]  /*6c30*/  UIADD3 UR4, UPT, UPT, UR44, 0x2200, URZ ;  /* 0x000022002c047890 */ /* 0x000fe4000fffe0ff */
[----:B------:R-:W-:Y:S02]  /*6c40*/  USHF.L.U32 UR9, UR45, 0x6, URZ ;  /* 0x000000062d097899 */ /* 0x000fe400080006ff */
[----:B------:R-:W-:Y:S02]  /*6c50*/  USHF.L.U32 UR10, UR46, 0x7, URZ ;  /* 0x000000072e0a7899 */ /* 0x000fe400080006ff */
[----:B------:R-:W-:Y:S01]  /*6c60*/  MOV R150, UR4 ;  /* 0x0000000400967c02 */ /* 0x000fe20008000f00 */
[----:B------:R-:W-:Y:S01]  /*6c70*/  UIADD3 UR4, UP0, UPT, UR62, 0x680, URZ ;  /* 0x000006803e047890 */ /* 0x000fe2000ff1e0ff */
[----:B------:R-:W-:Y:S02]  /*6c80*/  UMOV UR11, UR36 ;  /* 0x00000024000b7c82 */ /* 0x000fe40008000000 */
[----:B------:R-:W-:Y:S01]  /*6c90*/  R2UR UR8, R150 ;  /* 0x00000000960872ca */ /* 0x000fe200000e0000 */
[----:B------:R-:W-:Y:S11]  /*6ca0*/  UIADD3.X UR5, UPT, UPT, URZ, UR63, URZ, UP0, !UPT ;  /* 0x0000003fff057290 */ /* 0x000ff600087fe4ff */
[----:B------:R-:W-:Y:S01]  /*6cb0*/  @!UPT UIADD3 URZ, UPT, UPT, URZ, URZ, URZ ;  /* 0x000000fffffff290 */ /* 0x000fe2000fffe0ff */
[----:B------:R3:W-:Y:S01]  /*6cc0*/  UTMASTG.3D [UR8], [UR4] ;  /* 0x00000008040073b5 */ /* 0x0007e20008010000 */
[----:B------:R0:W-:Y:S01]  /*6cd0*/  UTMACMDFLUSH ;  /* 0x00000000000079b7 */ /* 0x0001e20000000000 */
[----:B---3--:R-:W-:Y:S04]  /*6ce0*/  DEPBAR.LE SB0, 0x0 ;  /* 0x000080000000791a */ /* 0x008fe80000000000 */
.L_x_100:
[----:B------:R-:W-:Y:S05]  /*6cf0*/  BSYNC.RECONVERGENT B0 ;  /* 0x0000000000007941 */ /* 0x000fea0003800200 */
.L_x_99:
[----:B------:R-:W-:Y:S01]  /*6d00*/  BAR.SYNC.DEFER_BLOCKING 0x1, 0x80 ;  /* 0x0042000000007b1d */ /* 0x000fe20000010000 */
[----:B------:R-:W-:Y:S01]  /*6d10*/  ISETP.NE.AND P0, PT, R143, 0x2, PT ;  /* 0x000000028f00780c */ /* 0x000fe20003f05270 */
[----:B------:R-:W-:Y:S01]  /*6d20*/  UISETP.NE.AND UP0, UPT, UR47, URZ, UPT ;  /* 0x000000ff2f00728c */ /* 0x000fe2000bf05270 */
[----:B------:R-:W-:Y:S01]  /*6d30*/  ISETP.NE.AND P1, PT, R68, 0x4, PT ;  /* 0x000000044400780c */ /* 0x000fe20003f25270 */
[----:B------:R-:W-:Y:S01]  /*6d40*/  UIADD3 UR45, UPT, UPT, UR37, UR55, URZ ;  /* 0x00000037252d7290 */ /* 0x000fe2000fffe0ff */
[----:B------:R-:W-:Y:S01]  /*6d50*/  SEL R2, RZ, 0x1, P0 ;  /* 0x00000001ff027807 */ /* 0x000fe20000000000 */
[----:B------:R-:W-:Y:S01]  /*6d60*/  UIADD3 UR46, UPT, UPT, UR38, UR58, URZ ;  /* 0x0000003a262e7290 */ /* 0x000fe2000fffe0ff */
[----:B------:R-:W-:Y:S02]  /*6d70*/  SEL R0, RZ, 0x1, P1 ;  /* 0x00000001ff007807 */ /* 0x000fe40000800000 */
[----:B------:R-:W-:Y:S02]  /*6d80*/  LOP3.LUT R145, R145, R2, RZ, 0x3c, !PT ;  /* 0x0000000291917212 */ /* 0x000fe400078e3cff */
[----:B------:R-:W-:Y:S02]  /*6d90*/  LOP3.LUT R146, R146, R0, RZ, 0x3c, !PT ;  /* 0x0000000092927212 */ /* 0x000fe400078e3cff */
[----:B------:R-:W-:Y:S02]  /*6da0*/  SEL R143, R143, RZ, P0 ;  /* 0x000000ff8f8f7207 */ /* 0x000fe40000000000 */
[----:B------:R-:W-:Y:S01]  /*6db0*/  SEL R68, R68, RZ, P1 ;  /* 0x000000ff44447207 */ /* 0x000fe20000800000 */
[----:B------:R-:W-:Y:S01]  /*6dc0*/  UMOV UR36, UR54 ;  /* 0x0000003600247c82 */ /* 0x000fe20008000000 */
[----:B------:R-:W-:Y:S05]  /*6dd0*/  BRA.U UP0, `(.L_x_101) ;  /* 0xffffffdd00187547 */ /* 0x000fea000b83ffff */
[----:B------:R-:W-:Y:S05]  /*6de0*/  EXIT ;  /* 0x000000000000794d */ /* 0x000fea0003800000 */
.L_x_24:
[----:B-1----:R1:W2:Y:S02]  /*6df0*/  SYNCS.PHASECHK.TRANS64.TRYWAIT P0, [R0+URZ+0xd0], R2 ;  /* 0x0000d002000075a7 */ /* 0x0022a400080011ff */
[----:B--2---:R-:W-:Y:S05]  /*6e00*/  @!P0 NANOSLEEP.SYNCS 0x989680 ;  /* 0x009896800000895d */ /* 0x004fea0003900000 */
[----:B------:R-:W2:Y:S02]  /*6e10*/  @!P0 SYNCS.PHASECHK.TRANS64 P0, [R0+URZ+0xd0], R2 ;  /* 0x0000d002000085a7 */ /* 0x000ea400080010ff */
[----:B--2---:R-:W-:Y:S05]  /*6e20*/  @!P0 BRA `(.L_x_24) ;  /* 0xfffffffc00f08947 */ /* 0x004fea000383ffff */
[----:B------:R-:W-:Y:S05]  /*6e30*/  BRA `(.L_x_102) ;  /* 0xffffffa800747947 */ /* 0x000fea000383ffff */
.L_x_27:
[----:B-1----:R-:W-:-:S07]  /*6e40*/  MOV R0, UR33 ;  /* 0x0000002100007c02 */ /* 0x002fce0008000f00 */
.L_x_103:
[----:B-1----:R1:W2:Y:S02]  /*6e50*/  SYNCS.PHASECHK.TRANS64.TRYWAIT P0, [R0+URZ+0x20], R3 ;  /* 0x00002003000075a7 */ /* 0x0022a400080011ff */
[----:B--2---:R-:W-:Y:S05]  /*6e60*/  @!P0 NANOSLEEP.SYNCS 0x989680 ;  /* 0x009896800000895d */ /* 0x004fea0003900000 */
[----:B------:R-:W2:Y:S02]  /*6e70*/  @!P0 SYNCS.PHASECHK.TRANS64 P0, [R0+URZ+0x20], R3 ;  /* 0x00002003000085a7 */ /* 0x000ea400080010ff */
[----:B--2---:R-:W-:Y:S05]  /*6e80*/  @!P0 BRA `(.L_x_103) ;  /* 0xfffffffc00f08947 */ /* 0x004fea000383ffff */
[----:B------:R-:W-:Y:S05]  /*6e90*/  BRA `(.L_x_26) ;  /* 0xffffffa800b47947 */ /* 0x000fea000383ffff */
.L_x_34:
[----:B-1----:R-:W-:-:S07]  /*6ea0*/  MOV R0, UR17 ;  /* 0x0000001100007c02 */ /* 0x002fce0008000f00 */
.L_x_104:
[----:B-1----:R1:W2:Y:S02]  /*6eb0*/  SYNCS.PHASECHK.TRANS64.TRYWAIT P0, [R0+URZ+0x20], R3 ;  /* 0x00002003000075a7 */ /* 0x0022a400080011ff */
[----:B--2---:R-:W-:Y:S05]  /*6ec0*/  @!P0 NANOSLEEP.SYNCS 0x989680 ;  /* 0x009896800000895d */ /* 0x004fea0003900000 */
[----:B------:R-:W2:Y:S02]  /*6ed0*/  @!P0 SYNCS.PHASECHK.TRANS64 P0, [R0+URZ+0x20], R3 ;  /* 0x00002003000085a7 */ /* 0x000ea400080010ff */
[----:B--2---:R-:W-:Y:S05]  /*6ee0*/  @!P0 BRA `(.L_x_104) ;  /* 0xfffffffc00f08947 */ /* 0x004fea000383ffff */
[----:B------:R-:W-:Y:S05]  /*6ef0*/  BRA `(.L_x_33) ;  /* 0xffffffac00707947 */ /* 0x000fea000383ffff */
.L_x_39:
[----:B-1----:R1:W2:Y:S02]  /*6f00*/  SYNCS.PHASECHK.TRANS64.TRYWAIT P0, [R3+URZ+0x60], R0 ;  /* 0x00006000030075a7 */ /* 0x0022a400080011ff */
[----:B--2---:R-:W-:Y:S05]  /*6f10*/  @!P0 NANOSLEEP.SYNCS 0x989680 ;  /* 0x009896800000895d */ /* 0x004fea0003900000 */
[----:B------:R-:W2:Y:S02]  /*6f20*/  @!P0 SYNCS.PHASECHK.TRANS64 P0, [R3+URZ+0x60], R0 ;  /* 0x00006000030085a7 */ /* 0x000ea400080010ff */
[----:B--2---:R-:W-:Y:S05]  /*6f30*/  @!P0 BRA `(.L_x_39) ;  /* 0xfffffffc00f08947 */ /* 0x004fea000383ffff */
[----:B------:R-:W-:Y:S05]  /*6f40*/  BRA `(.L_x_105) ;  /* 0xffffffb000107947 */ /* 0x000fea000383ffff */
.L_x_43:
[----:B------:R-:W-:-:S07]  /*6f50*/  MOV R0, UR4 ;  /* 0x0000000400007c02 */ /* 0x000fce0008000f00 */
.L_x_106:
[----:B-1----:R1:W2:Y:S02]  /*6f60*/  SYNCS.PHASECHK.TRANS64.TRYWAIT P0, [R0+URZ], R2 ;  /* 0x00000002000075a7 */ /* 0x0022a400080011ff */
[----:B--2---:R-:W-:Y:S05]  /*6f70*/  @!P0 NANOSLEEP.SYNCS 0x989680 ;  /* 0x009896800000895d */ /* 0x004fea0003900000 */
[----:B------:R-:W2:Y:S02]  /*6f80*/  @!P0 SYNCS.PHASECHK.TRANS64 P0, [R0+URZ], R2 ;  /* 0x00000002000085a7 */ /* 0x000ea400080010ff */
[----:B--2---:R-:W-:Y:S05]  /*6f90*/  @!P0 BRA `(.L_x_106) ;  /* 0xfffffffc00f08947 */ /* 0x004fea000383ffff */
[----:B------:R-:W-:Y:S05]  /*6fa0*/  BRA `(.L_x_107) ;  /* 0xffffffb400b47947 */ /* 0x000fea000383ffff */
.L_x_44:
[----:B------:R-:W-:-:S07]  /*6fb0*/  MOV R0, UR5 ;  /* 0x0000000500007c02 */ /* 0x000fce0008000f00 */
.L_x_108:
[----:B-1----:R1:W2:Y:S02]  /*6fc0*/  SYNCS.PHASECHK.TRANS64.TRYWAIT P0, [R0+URZ], R3 ;  /* 0x00000003000075a7 */ /* 0x0022a400080011ff */
[----:B--2---:R-:W-:Y:S05]  /*6fd0*/  @!P0 NANOSLEEP.SYNCS 0x989680 ;  /* 0x009896800000895d */ /* 0x004fea0003900000 */
[----:B------:R-:W2:Y:S02]  /*6fe0*/  @!P0 SYNCS.PHASECHK.TRANS64 P0, [R0+URZ], R3 ;  /* 0x00000003000085a7 */ /* 0x000ea400080010ff */
[----:B--2---:R-:W-:Y:S05]  /*6ff0*/  @!P0 BRA `(.L_x_108) ;  /* 0xfffffffc00f08947 */ /* 0x004fea000383ffff */
[----:B------:R-:W-:Y:S05]  /*7000*/  BRA `(.L_x_109) ;  /* 0xffffffb400c07947 */ /* 0x000fea000383ffff */
.L_x_45:
[----:B------:R-:W-:-:S07]  /*7010*/  MOV R0, UR5 ;  /* 0x0000000500007c02 */ /* 0x000fce0008000f00 */
.L_x_110:
[----:B-1----:R1:W2:Y:S02]  /*7020*/  SYNCS.PHASECHK.TRANS64.TRYWAIT P0, [R0+URZ], R3 ;  /* 0x00000003000075a7 */ /* 0x0022a400080011ff */
[----:B--2---:R-:W-:Y:S05]  /*7030*/  @!P0 NANOSLEEP.SYNCS 0x989680 ;  /* 0x009896800000895d */ /* 0x004fea0003900000 */
[----:B------:R-:W2:Y:S02]  /*7040*/  @!P0 SYNCS.PHASECHK.TRANS64 P0, [R0+URZ], R3 ;  /* 0x00000003000085a7 */ /* 0x000ea400080010ff */
[----:B--2---:R-:W-:Y:S05]  /*7050*/  @!P0 BRA `(.L_x_110) ;  /* 0xfffffffc00f08947 */ /* 0x004fea000383ffff */
[----:B------:R-:W-:Y:S05]  /*7060*/  BRA `(.L_x_111) ;  /* 0xffffffb400cc7947 */ /* 0x000fea000383ffff */
.L_x_48:
[----:B-1----:R1:W2:Y:S02]  /*7070*/  SYNCS.PHASECHK.TRANS64.TRYWAIT P0, [R2+URZ+0xc0], R4 ;  /* 0x0000c004020075a7 */ /* 0x0022a400080011ff */
[----:B--2---:R-:W-:Y:S05]  /*7080*/  @!P0 NANOSLEEP.SYNCS 0x989680 ;  /* 0x009896800000895d */ /* 0x004fea0003900000 */
[----:B------:R-:W2:Y:S02]  /*7090*/  @!P0 SYNCS.PHASECHK.TRANS64 P0, [R2+URZ+0xc0], R4 ;  /* 0x0000c004020085a7 */ /* 0x000ea400080010ff */
[----:B--2---:R-:W-:Y:S05]  /*70a0*/  @!P0 BRA `(.L_x_48) ;  /* 0xfffffffc00f08947 */ /* 0x004fea000383ffff */
[----:B------:R-:W-:Y:S05]  /*70b0*/  BRA `(.L_x_112) ;  /* 0xffffffb800287947 */ /* 0x000fea000383ffff */
.L_x_49:
[----:B------:R-:W-:-:S07]  /*70c0*/  MOV R2, UR4 ;  /* 0x0000000400027c02 */ /* 0x000fce0008000f00 */
.L_x_113:
[----:B-1----:R1:W2:Y:S02]  /*70d0*/  SYNCS.PHASECHK.TRANS64.TRYWAIT P0, [R2+URZ+0x70], R5 ;  /* 0x00007005020075a7 */ /* 0x0022a400080011ff */
[----:B--2---:R-:W-:Y:S05]  /*70e0*/  @!P0 NANOSLEEP.SYNCS 0x989680 ;  /* 0x009896800000895d */ /* 0x004fea0003900000 */
[----:B------:R-:W2:Y:S02]  /*70f0*/  @!P0 SYNCS.PHASECHK.TRANS64 P0, [R2+URZ+0x70], R5 ;  /* 0x00007005020085a7 */ /* 0x000ea400080010ff */
[----:B--2---:R-:W-:Y:S05]  /*7100*/  @!P0 BRA `(.L_x_113) ;  /* 0xfffffffc00f08947 */ /* 0x004fea000383ffff */
[----:B------:R-:W-:Y:S05]  /*7110*/  BRA `(.L_x_114) ;  /* 0xffffffb800387947 */ /* 0x000fea000383ffff */
.L_x_50:
[----:B-1----:R1:W2:Y:S02]  /*7120*/  SYNCS.PHASECHK.TRANS64.TRYWAIT P1, [R2+URZ+0x60], R4 ;  /* 0x00006004020075a7 */ /* 0x0022a400080211ff */
[----:B--2---:R-:W-:Y:S05]  /*7130*/  @!P1 NANOSLEEP.SYNCS 0x989680 ;  /* 0x009896800000995d */ /* 0x004fea0003900000 */
[----:B------:R-:W2:Y:S02]  /*7140*/  @!P1 SYNCS.PHASECHK.TRANS64 P1, [R2+URZ+0x60], R4 ;  /* 0x00006004020095a7 */ /* 0x000ea400080210ff */
[----:B--2---:R-:W-:Y:S05]  /*7150*/  @!P1 BRA `(.L_x_50) ;  /* 0xfffffffc00f09947 */ /* 0x004fea000383ffff */
[----:B------:R-:W-:Y:S05]  /*7160*/  BRA `(.L_x_115) ;  /* 0xffffffb800687947 */ /* 0x000fea000383ffff */
.L_x_53:
[----:B------:R-:W-:-:S07]  /*7170*/  MOV R0, UR4 ;  /* 0x0000000400007c02 */ /* 0x000fce0008000f00 */
.L_x_116:
[----:B-1----:R1:W2:Y:S02]  /*7180*/  SYNCS.PHASECHK.TRANS64.TRYWAIT P0, [R0+URZ+0x70], R2 ;  /* 0x00007002000075a7 */ /* 0x0022a400080011ff */
[----:B--2---:R-:W-:Y:S05]  /*7190*/  @!P0 NANOSLEEP.SYNCS 0x989680 ;  /* 0x009896800000895d */ /* 0x004fea0003900000 */
[----:B------:R-:W2:Y:S02]  /*71a0*/  @!P0 SYNCS.PHASECHK.TRANS64 P0, [R0+URZ+0x70], R2 ;  /* 0x00007002000085a7 */ /* 0x000ea400080010ff */
[----:B--2---:R-:W-:Y:S05]  /*71b0*/  @!P0 BRA `(.L_x_116) ;  /* 0xfffffffc00f08947 */ /* 0x004fea000383ffff */
[----:B------:R-:W-:Y:S05]  /*71c0*/  BRA `(.L_x_52) ;  /* 0xffffffb800bc7947 */ /* 0x000fea000383ffff */
.L_x_60:
[----:B-1----:R1:W2:Y:S02]  /*71d0*/  SYNCS.PHASECHK.TRANS64.TRYWAIT P1, [R0+URZ+0x60], R2 ;  /* 0x00006002000075a7 */ /* 0x0022a400080211ff */
[----:B--2---:R-:W-:Y:S05]  /*71e0*/  @!P1 NANOSLEEP.SYNCS 0x989680 ;  /* 0x009896800000995d */ /* 0x004fea0003900000 */
[----:B------:R-:W2:Y:S02]  /*71f0*/  @!P1 SYNCS.PHASECHK.TRANS64 P1, [R0+URZ+0x60], R2 ;  /* 0x00006002000095a7 */ /* 0x000ea400080210ff */
[----:B--2---:R-:W-:Y:S05]  /*7200*/  @!P1 BRA `(.L_x_60) ;  /* 0xfffffffc00f09947 */ /* 0x004fea000383ffff */
[----:B------:R-:W-:Y:S05]  /*7210*/  BRA `(.L_x_117) ;  /* 0xffffffc000187947 */ /* 0x000fea000383ffff */
.L_x_61:
[----:B------:R-:W-:-:S07]  /*7220*/  MOV R2, UR18 ;  /* 0x0000001200027c02 */ /* 0x000fce0008000f00 */
.L_x_118:
[----:B-1----:R1:W2:Y:S02]  /*7230*/  SYNCS.PHASECHK.TRANS64.TRYWAIT P0, [R2+URZ+0xa0], R0 ;  /* 0x0000a000020075a7 */ /* 0x0022a400080011ff */
[----:B--2---:R-:W-:Y:S05]  /*7240*/  @!P0 NANOSLEEP.SYNCS 0x989680 ;  /* 0x009896800000895d */ /* 0x004fea0003900000 */
[----:B------:R-:W2:Y:S02]  /*7250*/  @!P0 SYNCS.PHASECHK.TRANS64 P0, [R2+URZ+0xa0], R0 ;  /* 0x0000a000020085a7 */ /* 0x000ea400080010ff */
[----:B--2---:R-:W-:Y:S05]  /*7260*/  @!P0 BRA `(.L_x_118) ;  /* 0xfffffffc00f08947 */ /* 0x004fea000383ffff */
[----:B------:R-:W-:Y:S05]  /*7270*/  BRA `(.L_x_119) ;  /* 0xffffffc0004c7947 */ /* 0x000fea000383ffff */
.L_x_64:
[----:B------:R-:W-:Y:S07]  /*7280*/  MOV R0, UR6 ;  /* 0x0000000600007c02 */ /* 0x000fee0008000f00 */
.L_x_120:
[----:B-1----:R1:W2:Y:S02]  /*7290*/  SYNCS.PHASECHK.TRANS64.TRYWAIT P0, [R0+URZ], R2 ;  /* 0x00000002000075a7 */ /* 0x0022a400080011ff */
[----:B--2---:R-:W-:Y:S05]  /*72a0*/  @!P0 NANOSLEEP.SYNCS 0x989680 ;  /* 0x009896800000895d */ /* 0x004fea0003900000 */
[----:B------:R-:W2:Y:S02]  /*72b0*/  @!P0 SYNCS.PHASECHK.TRANS64 P0, [R0+URZ], R2 ;  /* 0x00000002000085a7 */ /* 0x000ea400080010ff */
[----:B--2---:R-:W-:Y:S05]  /*72c0*/  @!P0 BRA `(.L_x_120) ;  /* 0xfffffffc00f08947 */ /* 0x004fea000383ffff */
[----:B------:R-:W-:Y:S05]  /*72d0*/  BRA `(.L_x_63) ;  /* 0xffffffc0006c7947 */ /* 0x000fea000383ffff */
.L_x_67:
[----:B------:R-:W-:-:S07]  /*72e0*/  MOV R0, UR4 ;  /* 0x0000000400007c02 */ /* 0x000fce0008000f00 */
.L_x_121:
[----:B--2---:R2:W4:Y:S02]  /*72f0*/  SYNCS.PHASECHK.TRANS64.TRYWAIT P0, [R0+URZ], R2 ;  /* 0x00000002000075a7 */ /* 0x00452400080011ff */
[----:B----4-:R-:W-:Y:S05]  /*7300*/  @!P0 NANOSLEEP.SYNCS 0x989680 ;  /* 0x009896800000895d */ /* 0x010fea0003900000 */
[----:B------:R-:W4:Y:S02]  /*7310*/  @!P0 SYNCS.PHASECHK.TRANS64 P0, [R0+URZ], R2 ;  /* 0x00000002000085a7 */ /* 0x000f2400080010ff */
[----:B----4-:R-:W-:Y:S05]  /*7320*/  @!P0 BRA `(.L_x_121) ;  /* 0xfffffffc00f08947 */ /* 0x010fea000383ffff */
[----:B------:R-:W-:Y:S05]  /*7330*/  BRA `(.L_x_122) ;  /* 0xffffffc4000c7947 */ /* 0x000fea000383ffff */
.L_x_68:
[----:B------:R-:W-:-:S07]  /*7340*/  MOV R0, UR5 ;  /* 0x0000000500007c02 */ /* 0x000fce0008000f00 */
.L_x_123:
[----:B-1----:R1:W2:Y:S02]  /*7350*/  SYNCS.PHASECHK.TRANS64.TRYWAIT P0, [R0+URZ], R3 ;  /* 0x00000003000075a7 */ /* 0x0022a400080011ff */
[----:B--2---:R-:W-:Y:S05]  /*7360*/  @!P0 NANOSLEEP.SYNCS 0x989680 ;  /* 0x009896800000895d */ /* 0x004fea0003900000 */
[----:B------:R-:W2:Y:S02]  /*7370*/  @!P0 SYNCS.PHASECHK.TRANS64 P0, [R0+URZ], R3 ;  /* 0x00000003000085a7 */ /* 0x000ea400080010ff */
[----:B--2---:R-:W-:Y:S05]  /*7380*/  @!P0 BRA `(.L_x_123) ;  /* 0xfffffffc00f08947 */ /* 0x004fea000383ffff */
[----:B------:R-:W-:Y:S05]  /*7390*/  BRA `(.L_x_124) ;  /* 0xffffffc400187947 */ /* 0x000fea000383ffff */
.L_x_69:
[----:B------:R-:W-:-:S07]  /*73a0*/  MOV R0, UR5 ;  /* 0x0000000500007c02 */ /* 0x000fce0008000f00 */
.L_x_125:
[----:B-1----:R1:W2:Y:S02]  /*73b0*/  SYNCS.PHASECHK.TRANS64.TRYWAIT P0, [R0+URZ], R3 ;  /* 0x00000003000075a7 */ /* 0x0022a400080011ff */
[----:B--2---:R-:W-:Y:S05]  /*73c0*/  @!P0 NANOSLEEP.SYNCS 0x989680 ;  /* 0x009896800000895d */ /* 0x004fea0003900000 */
[----:B------:R-:W2:Y:S02]  /*73d0*/  @!P0 SYNCS.PHASECHK.TRANS64 P0, [R0+URZ], R3 ;  /* 0x00000003000085a7 */ /* 0x000ea400080010ff */
[----:B--2---:R-:W-:Y:S05]  /*73e0*/  @!P0 BRA `(.L_x_125) ;  /* 0xfffffffc00f08947 */ /* 0x004fea000383ffff */
[----:B------:R-:W-:Y:S05]  /*73f0*/  BRA `(.L_x_126) ;  /* 0xffffffc400247947 */ /* 0x000fea000383ffff */
.L_x_70:
[----:B-1----:R-:W-:-:S07]  /*7400*/  MOV R0, UR4 ;  /* 0x0000000400007c02 */ /* 0x002fce0008000f00 */
.L_x_127:
[----:B-1----:R1:W2:Y:S02]  /*7410*/  SYNCS.PHASECHK.TRANS64.TRYWAIT P0, [R0+URZ], R2 ;  /* 0x00000002000075a7 */ /* 0x0022a400080011ff */
[----:B--2---:R-:W-:Y:S05]  /*7420*/  @!P0 NANOSLEEP.SYNCS 0x989680 ;  /* 0x009896800000895d */ /* 0x004fea0003900000 */
[----:B------:R-:W2:Y:S02]  /*7430*/  @!P0 SYNCS.PHASECHK.TRANS64 P0, [R0+URZ], R2 ;  /* 0x00000002000085a7 */ /* 0x000ea400080010ff */
[----:B--2---:R-:W-:Y:S05]  /*7440*/  @!P0 BRA `(.L_x_127) ;  /* 0xfffffffc00f08947 */ /* 0x004fea000383ffff */
[----:B------:R-:W-:Y:S05]  /*7450*/  BRA `(.L_x_128) ;  /* 0xffffffc400307947 */ /* 0x000fea000383ffff */
.L_x_75:
[----:B--2---:R2:W3:Y:S02]  /*7460*/  SYNCS.PHASECHK.TRANS64.TRYWAIT P0, [R7+URZ+0x60], R0 ;  /* 0x00006000070075a7 */ /* 0x0044e400080011ff */
[----:B---3--:R-:W-:Y:S05]  /*7470*/  @!P0 NANOSLEEP.SYNCS 0x989680 ;  /* 0x009896800000895d */ /* 0x008fea0003900000 */
[----:B------:R-:W3:Y:S02]  /*7480*/  @!P0 SYNCS.PHASECHK.TRANS64 P0, [R7+URZ+0x60], R0 ;  /* 0x00006000070085a7 */ /* 0x000ee400080010ff */
[----:B---3--:R-:W-:Y:S05]  /*7490*/  @!P0 BRA `(.L_x_75) ;  /* 0xfffffffc00f08947 */ /* 0x008fea000383ffff */
[----:B------:R-:W-:Y:S05]  /*74a0*/  BRA `(.L_x_129) ;  /* 0xffffffc800447947 */ /* 0x000fea000383ffff */
.L_x_78:
[----:B-1----:R-:W-:Y:S07]  /*74b0*/  MOV R0, UR17 ;  /* 0x0000001100007c02 */ /* 0x002fee0008000f00 */
.L_x_130:
[----:B-1----:R1:W2:Y:S02]  /*74c0*/  SYNCS.PHASECHK.TRANS64.TRYWAIT P2, [R0+URZ+0x58], R7 ;  /* 0x00005807000075a7 */ /* 0x0022a400080411ff */
[----:B--2---:R-:W-:Y:S05]  /*74d0*/  @!P2 NANOSLEEP.SYNCS 0x989680 ;  /* 0x009896800000a95d */ /* 0x004fea0003900000 */
[----:B------:R-:W2:Y:S02]  /*74e0*/  @!P2 SYNCS.PHASECHK.TRANS64 P2, [R0+URZ+0x58], R7 ;  /* 0x000058070000a5a7 */ /* 0x000ea400080410ff */
[----:B--2---:R-:W-:Y:S05]  /*74f0*/  @!P2 BRA `(.L_x_130) ;  /* 0xfffffffc00f0a947 */ /* 0x004fea000383ffff */
[----:B------:R-:W-:Y:S05]  /*7500*/  BRA `(.L_x_77) ;  /* 0xffffffcc00a47947 */ /* 0x000fea000383ffff */
.L_x_81:
[----:B-1----:R-:W-:Y:S07]  /*7510*/  MOV R0, UR17 ;  /* 0x0000001100007c02 */ /* 0x002fee0008000f00 */
.L_x_131:
[----:B-1----:R1:W2:Y:S02]  /*7520*/  SYNCS.PHASECHK.TRANS64.TRYWAIT P0, [R0+URZ+0x48], R6 ;  /* 0x00004806000075a7 */ /* 0x0022a400080011ff */
[----:B--2---:R-:W-:Y:S05]  /*7530*/  @!P0 NANOSLEEP.SYNCS 0x989680 ;  /* 0x009896800000895d */ /* 0x004fea0003900000 */
[----:B------:R-:W2:Y:S02]  /*7540*/  @!P0 SYNCS.PHASECHK.TRANS64 P0, [R0+URZ+0x48], R6 ;  /* 0x00004806000085a7 */ /* 0x000ea400080010ff */
[----:B--2---:R-:W-:Y:S05]  /*7550*/  @!P0 BRA `(.L_x_131) ;  /* 0xfffffffc00f08947 */ /* 0x004fea000383ffff */
[----:B------:R-:W-:Y:S05]  /*7560*/  BRA `(.L_x_132) ;  /* 0xffffffcc00f47947 */ /* 0x000fea000383ffff */
.L_x_84:
[----:B---3--:R3:W4:Y:S02]  /*7570*/  SYNCS.PHASECHK.TRANS64.TRYWAIT P0, [R3+URZ+0x60], R0 ;  /* 0x00006000030075a7 */ /* 0x00872400080011ff */
[----:B----4-:R-:W-:Y:S05]  /*7580*/  @!P0 NANOSLEEP.SYNCS 0x989680 ;  /* 0x009896800000895d */ /* 0x010fea0003900000 */
[----:B------:R-:W4:Y:S02]  /*7590*/  @!P0 SYNCS.PHASECHK.TRANS64 P0, [R3+URZ+0x60], R0 ;  /* 0x00006000030085a7 */ /* 0x000f2400080010ff */
[----:B----4-:R-:W-:Y:S05]  /*75a0*/  @!P0 BRA `(.L_x_84) ;  /* 0xfffffffc00f08947 */ /* 0x010fea000383ffff */
[----:B------:R-:W-:Y:S05]  /*75b0*/  BRA `(.L_x_133) ;  /* 0xffffffd400347947 */ /* 0x000fea000383ffff */
.L_x_95:
[----:B-1----:R-:W-:Y:S04]  /*75c0*/  MOV R0, UR44 ;  /* 0x0000002c00007c02 */ /* 0x002fe80008000f00 */
[----:B------:R1:W2:Y:S03]  /*75d0*/  SYNCS.PHASECHK.TRANS64.TRYWAIT P1, [R0+URZ+0x40], R3 ;  /* 0x00004003000075a7 */ /* 0x0002a600080211ff */
[----:B--2---:R-:W-:Y:S05]  /*75e0*/  @!P1 NANOSLEEP.SYNCS 0x989680 ;  /* 0x009896800000995d */ /* 0x004fea0003900000 */
[----:B------:R-:W2:Y:S02]  /*75f0*/  @!P1 SYNCS.PHASECHK.TRANS64 P1, [R0+URZ+0x40], R3 ;  /* 0x00004003000095a7 */ /* 0x000ea400080210ff */
[----:B--2---:R-:W-:Y:S05]  /*7600*/  @!P1 BRA `(.L_x_95) ;  /* 0xfffffffc00ec9947 */ /* 0x004fea000383ffff */
[----:B------:R-:W-:Y:S05]  /*7610*/  BRA `(.L_x_94) ;  /* 0xffffffe0008c7947 */ /* 0x000fea000383ffff */
.L_x_97:
[----:B------:R1:W1:Y:S02]  /*7620*/  SYNCS.PHASECHK.TRANS64.TRYWAIT P1, [R22+URZ+0x80], R4 ;  /* 0x00008004160075a7 */ /* 0x00026400080211ff */
[----:B-1----:R-:W-:Y:S05]  /*7630*/  @!P1 NANOSLEEP.SYNCS 0x989680 ;  /* 0x009896800000995d */ /* 0x002fea0003900000 */
[----:B------:R-:W1:Y:S02]  /*7640*/  @!P1 SYNCS.PHASECHK.TRANS64 P1, [R22+URZ+0x80], R4 ;  /* 0x00008004160095a7 */ /* 0x000e6400080210ff */
[----:B-1----:R-:W-:Y:S05]  /*7650*/  @!P1 BRA `(.L_x_97) ;  /* 0xfffffffc00f09947 */ /* 0x002fea000383ffff */
[----:B------:R-:W-:Y:S05]  /*7660*/  BRA `(.L_x_96) ;  /* 0xffffffe000d07947 */ /* 0x000fea000383ffff */
        .weak           $__internal_0_$__cuda_sm10x_tcgen05_guardrail_trap_col_being_dealloced_not_returned_by_alloc
        .type           $__internal_0_$__cuda_sm10x_tcgen05_guardrail_trap_col_being_dealloced_not_returned_by_alloc,@function
        .size           $__internal_0_$__cuda_sm10x_tcgen05_guardrail_trap_col_being_dealloced_not_returned_by_alloc,($__internal_1_$__cuda_sm10x_tcgen05_guardrail_trap_phase_invalid_during_alloc - $__internal_0_$__cuda_sm10x_tcgen05_guardrail_trap_col_being_dealloced_not_returned_by_alloc)
$__internal_0_$__cuda_sm10x_tcgen05_guardrail_trap_col_being_dealloced_not_returned_by_alloc:
[----:B------:R-:W-:Y:S05]  /*7670*/  BPT.TRAP 0x1 ;  /* 0x000000040000795c */ /* 0x000fea0000300000 */
[----:B------:R-:W-:-:S04]  /*7680*/  HFMA2 R3, -RZ, RZ, 0, 0 ;  /* 0x00000000ff037431 */ /* 0x000fc800000001ff */
[----:B------:R-:W-:Y:S05]  /*7690*/  RET.REL.NODEC R2 `(_ZN7cutlass13device_kernelINS_4gemm6kernel13GemmUniversalIN4cute5tupleIJiiiiEEENS1_10collective13CollectiveMmaINS1_35MainloopSm100TmaUmmaWarpSpecializedILi4ELi2ELi4ENS5_IJNS4_1CILi1EEENSA_ILi2EEESB_EEEEENS5_IJNSA_ILi128EEENSA_ILi64EEENSA_ILi32EEEEEENS_12float_e4m3_tENS5_IJlSB_lEEESJ_SK_NS4_8TiledMMAINS4_8MMA_AtomIJNS4_10MMA_TraitsINS4_19SM100_MMA_F8F6F4_SSEJSJ_SJ_fSF_SG_NS4_17integral_constantINS4_4UMMA5MajorELSR_0EEESS_NSP_INSQ_7ScaleInELST_0EEESU_EEEEEENS4_6LayoutINS5_IJSB_SB_SB_EEENS5_IJNSA_ILi0EEESZ_SZ_EEEEENS5_IJNS4_10UnderscoreES12_S12_EEEEENS4_23SM90_TMA_LOAD_MULTICASTENS4_14ComposedLayoutINS4_7SwizzleILi1ELi4ELi3EEENS4_18smem_ptr_flag_bitsILi8EEENSX_INS5_IJNSA_ILi8EEESH_EEENS5_IJSH_SB_EEEEEEEvNS4_8identityENS4_13SM90_TMA_LOADES1F_vS1G_EENS_8epilogue10collective18CollectiveEpilogueINS1J_23Sm100TmaWarpSpecializedILi1ELi1ELi64ELb0ELb0EEEJSI_NS5_IJNSX_ISF_SB_EENSX_ISG_SB_EEEEESJ_SK_SJ_SK_NS1J_6fusion15FusionCallbacksIS1N_NS1R_17LinearCombinationISJ_fSJ_fLNS_15FloatRoundStyleE2EEESI_S1Q_JEEENS4_5SM1004TMEM4LOAD26SM100_TMEM_LOAD_32dp32b64xES1H_NS16_INS17_ILi2ELi4ELi3EEES1A_NSX_INS5_IJS1B_SG_EEENS5_IJSG_SB_EEEEEEENS4_39AutoVectorizingCopyWithAssumedAlignmentILi128EEENS4_14SM90_TMA_STOREES25_S27_S27_EEEvvEEEEvNT_6ParamsE) ;  /* 0xffffff8802587950 */ /* 0x000fea0003c3ffff */
        .weak           $__internal_1_$__cuda_sm10x_tcgen05_guardrail_trap_phase_invalid_during_alloc
        .type           $__internal_1_$__cuda_sm10x_tcgen05_guardrail_trap_phase_invalid_during_alloc,@function
        .size           $__internal_1_$__cuda_sm10x_tcgen05_guardrail_trap_phase_invalid_during_alloc,($__internal_2_$__cuda_sm10x_tcgen05_guardrail_trap_unallocated_columns_being_dealloced - $__internal_1_$__cuda_sm10x_tcgen05_guardrail_trap_phase_invalid_during_alloc)
$__internal_1_$__cuda_sm10x_tcgen05_guardrail_trap_phase_invalid_during_alloc:
[----:B------:R-:W-:Y:S05]  /*76a0*/  BPT.TRAP 0x1 ;  /* 0x000000040000795c */ /* 0x000fea0000300000 */
[----:B------:R-:W-:-:S04]  /*76b0*/  MOV R5, 0x0 ;  /* 0x0000000000057802 */ /* 0x000fc80000000f00 */
[----:B------:R-:W-:Y:S05]  /*76c0*/  RET.REL.NODEC R4 `(_ZN7cutlass13device_kernelINS_4gemm6kernel13GemmUniversalIN4cute5tupleIJiiiiEEENS1_10collective13CollectiveMmaINS1_35MainloopSm100TmaUmmaWarpSpecializedILi4ELi2ELi4ENS5_IJNS4_1CILi1EEENSA_ILi2EEESB_EEEEENS5_IJNSA_ILi128EEENSA_ILi64EEENSA_ILi32EEEEEENS_12float_e4m3_tENS5_IJlSB_lEEESJ_SK_NS4_8TiledMMAINS4_8MMA_AtomIJNS4_10MMA_TraitsINS4_19SM100_MMA_F8F6F4_SSEJSJ_SJ_fSF_SG_NS4_17integral_constantINS4_4UMMA5MajorELSR_0EEESS_NSP_INSQ_7ScaleInELST_0EEESU_EEEEEENS4_6LayoutINS5_IJSB_SB_SB_EEENS5_IJNSA_ILi0EEESZ_SZ_EEEEENS5_IJNS4_10UnderscoreES12_S12_EEEEENS4_23SM90_TMA_LOAD_MULTICASTENS4_14ComposedLayoutINS4_7SwizzleILi1ELi4ELi3EEENS4_18smem_ptr_flag_bitsILi8EEENSX_INS5_IJNSA_ILi8EEESH_EEENS5_IJSH_SB_EEEEEEEvNS4_8identityENS4_13SM90_TMA_LOADES1F_vS1G_EENS_8epilogue10collective18CollectiveEpilogueINS1J_23Sm100TmaWarpSpecializedILi1ELi1ELi64ELb0ELb0EEEJSI_NS5_IJNSX_ISF_SB_EENSX_ISG_SB_EEEEESJ_SK_SJ_SK_NS1J_6fusion15FusionCallbacksIS1N_NS1R_17LinearCombinationISJ_fSJ_fLNS_15FloatRoundStyleE2EEESI_S1Q_JEEENS4_5SM1004TMEM4LOAD26SM100_TMEM_LOAD_32dp32b64xES1H_NS16_INS17_ILi2ELi4ELi3EEES1A_NSX_INS5_IJS1B_SG_EEENS5_IJSG_SB_EEEEEEENS4_39AutoVectorizingCopyWithAssumedAlignmentILi128EEENS4_14SM90_TMA_STOREES25_S27_S27_EEEvvEEEEvNT_6ParamsE) ;  /* 0xffffff88044c7950 */ /* 0x000fea0003c3ffff */
        .weak           $__internal_2_$__cuda_sm10x_tcgen05_guardrail_trap_unallocated_columns_being_dealloced
        .type           $__internal_2_$__cuda_sm10x_tcgen05_guardrail_trap_unallocated_columns_being_dealloced,@function
        .size           $__internal_2_$__cuda_sm10x_tcgen05_guardrail_trap_unallocated_columns_being_dealloced,(.L_x_135 - $__internal_2_$__cuda_sm10x_tcgen05_guardrail_trap_unallocated_columns_being_dealloced)
$__internal_2_$__cuda_sm10x_tcgen05_guardrail_trap_unallocated_columns_being_dealloced:
[----:B------:R-:W-:Y:S05]  /*76d0*/  BPT.TRAP 0x1 ;  /* 0x000000040000795c */ /* 0x000fea0000300000 */
[----:B------:R-:W-:-:S04]  /*76e0*/  HFMA2 R3, -RZ, RZ, 0, 0 ;  /* 0x00000000ff037431 */ /* 0x000fc800000001ff */
[----:B------:R-:W-:Y:S05]  /*76f0*/  RET.REL.NODEC R2 `(_ZN7cutlass13device_kernelINS_4gemm6kernel13GemmUniversalIN4cute5tupleIJiiiiEEENS1_10collective13CollectiveMmaINS1_35MainloopSm100TmaUmmaWarpSpecializedILi4ELi2ELi4ENS5_IJNS4_1CILi1EEENSA_ILi2EEESB_EEEEENS5_IJNSA_ILi128EEENSA_ILi64EEENSA_ILi32EEEEEENS_12float_e4m3_tENS5_IJlSB_lEEESJ_SK_NS4_8TiledMMAINS4_8MMA_AtomIJNS4_10MMA_TraitsINS4_19SM100_MMA_F8F6F4_SSEJSJ_SJ_fSF_SG_NS4_17integral_constantINS4_4UMMA5MajorELSR_0EEESS_NSP_INSQ_7ScaleInELST_0EEESU_EEEEEENS4_6LayoutINS5_IJSB_SB_SB_EEENS5_IJNSA_ILi0EEESZ_SZ_EEEEENS5_IJNS4_10UnderscoreES12_S12_EEEEENS4_23SM90_TMA_LOAD_MULTICASTENS4_14ComposedLayoutINS4_7SwizzleILi1ELi4ELi3EEENS4_18smem_ptr_flag_bitsILi8EEENSX_INS5_IJNSA_ILi8EEESH_EEENS5_IJSH_SB_EEEEEEEvNS4_8identityENS4_13SM90_TMA_LOADES1F_vS1G_EENS_8epilogue10collective18CollectiveEpilogueINS1J_23Sm100TmaWarpSpecializedILi1ELi1ELi64ELb0ELb0EEEJSI_NS5_IJNSX_ISF_SB_EENSX_ISG_SB_EEEEESJ_SK_SJ_SK_NS1J_6fusion15FusionCallbacksIS1N_NS1R_17LinearCombinationISJ_fSJ_fLNS_15FloatRoundStyleE2EEESI_S1Q_JEEENS4_5SM1004TMEM4LOAD26SM100_TMEM_LOAD_32dp32b64xES1H_NS16_INS17_ILi2ELi4ELi3EEES1A_NSX_INS5_IJS1B_SG_EEENS5_IJSG_SB_EEEEEEENS4_39AutoVectorizingCopyWithAssumedAlignmentILi128EEENS4_14SM90_TMA_STOREES25_S27_S27_EEEvvEEEEvNT_6ParamsE) ;  /* 0xffffff8802407950 */ /* 0x000fea0003c3ffff */
.L_x_134:
[----:B------:R-:W-:-:S00]  /*7700*/  BRA `(.L_x_134) ;  /* 0xfffffffc00fc7947 */ /* 0x000fc0000383ffff */
[----:B------:R-:W-:-:S00]  /*7710*/  NOP ;  /* 0x0000000000007918 */ /* 0x000fc00000000000 */
        /* <DEDUP_REMOVED lines=14> */
.L_x_135:


//--------------------- .nv.global.init           --------------------------
	.section	.nv.global.init,"aw",@progbits
.nv.global.init:
	.type		$str$27,@object
	.size		$str$27,($str$28 - $str$27)
$str$27:
        /*0000*/ 	.byte	0x28, 0x61, 0x64, 0x64, 0x72, 0x65, 0x73, 0x73, 0x20, 0x26, 0x20, 0x6d, 0x61, 0x73, 0x6b, 0x29
        /*0010*/ 	.byte	0x20, 0x3d, 0x3d, 0x20, 0x30, 0x00
	.type		$str$28,@object
	.size		$str$28,($str$26 - $str$28)
$str$28:
        /*0016*/ 	.byte	0x2f, 0x74, 0x6d, 0x70, 0x2f, 0x63, 0x75, 0x74, 0x6c, 0x61, 0x73, 0x73, 0x5f, 0x73, 0x77, 0x65
        /*0026*/ 	.byte	0x65, 0x70, 0x5f, 0x73, 0x72, 0x63, 0x2f, 0x69, 0x6e, 0x63, 0x6c, 0x75, 0x64, 0x65, 0x2f, 0x63
        /*0036*/ 	.byte	0x75, 0x74, 0x65, 0x2f, 0x70, 0x6f, 0x69, 0x6e, 0x74, 0x65, 0x72, 0x5f, 0x66, 0x6c, 0x61, 0x67
        /*0046*/ 	.byte	0x67, 0x65, 0x64, 0x2e, 0x68, 0x70, 0x70, 0x00
	.type		$str$26,@object
	.size		$str$26,($str$25 - $str$26)
$str$26:
        /*004e*/ 	.byte	0x2f, 0x74, 0x6d, 0x70, 0x2f, 0x63, 0x75, 0x74, 0x6c, 0x61, 0x73, 0x73, 0x5f, 0x73, 0x77, 0x65
        /*005e*/ 	.byte	0x65, 0x70, 0x5f, 0x73, 0x72, 0x63, 0x2f, 0x69, 0x6e, 0x63, 0x6c, 0x75, 0x64, 0x65, 0x2f, 0x63
        /*006e*/ 	.byte	0x75, 0x74, 0x65, 0x2f, 0x61, 0x74, 0x6f, 0x6d, 0x2f, 0x63, 0x6f, 0x70, 0x79, 0x5f, 0x74, 0x72
        /*007e*/ 	.byte	0x61, 0x69, 0x74, 0x73, 0x5f, 0x73, 0x6d, 0x31, 0x30, 0x30, 0x2e, 0x68, 0x70, 0x70, 0x00
	.type		$str$25,@object
	.size		$str$25,(__unnamed_1 - $str$25)
$str$25:
        /*008d*/ 	.byte	0x28, 0x28, 0x75, 0x69, 0x6e, 0x74, 0x33, 0x32, 0x5f, 0x74, 0x28, 0x74, 0x68, 0x72, 0x65, 0x61
        /*009d*/ 	.byte	0x64, 0x49, 0x64, 0x78, 0x2e, 0x78, 0x29, 0x20, 0x2f, 0x20, 0x33, 0x32, 0x29, 0x20, 0x25, 0x20
        /*00ad*/ 	.byte	0x34, 0x29, 0x20, 0x3d, 0x3d, 0x20, 0x28, 0x28, 0x28, 0x74, 0x6d, 0x65, 0x6d, 0x5f, 0x61, 0x64
        /*00bd*/ 	.byte	0x64, 0x72, 0x20, 0x3e, 0x3e, 0x20, 0x31, 0x36, 0x29, 0x20, 0x2f, 0x20, 0x33, 0x32, 0x29, 0x20
        /*00cd*/ 	.byte	0x25, 0x20, 0x34, 0x29, 0x00
	.type		__unnamed_1,@object
	.size		__unnamed_1,(__unnamed_2 - __unnamed_1)
__unnamed_1:
        /*00d2*/ 	.byte	0x61, 0x75, 0x74, 0x6f, 0x20, 0x63, 0x75, 0x74, 0x65, 0x3a, 0x3a, 0x61, 0x73, 0x5f, 0x70, 0x6f
        /* <DEDUP_REMOVED lines=24> */
        /*0262*/ 	.byte	0x43, 0x3c, 0x38, 0x31, 0x39, 0x32, 0x3e, 0x3e, 0x3e, 0x3e, 0x5d, 0x00
	.type		__unnamed_2,@object
	.size		__unnamed_2,(.L_2 - __unnamed_2)
__unnamed_2:
        /* <DEDUP_REMOVED lines=42> */
        /*050e*/ 	.byte	0x3e, 0x3e, 0x3e, 0x3e, 0x5d, 0x00
.L_2:


//--------------------- .nv.shared._ZN7cutlass13device_kernelINS_4gemm6kernel13GemmUniversalIN4cute5tupleIJiiiiEEENS1_10collective13CollectiveMmaINS1_35MainloopSm100TmaUmmaWarpSpecializedILi4ELi2ELi4ENS5_IJNS4_1CILi1EEENSA_ILi2EEESB_EEEEENS5_IJNSA_ILi128EEENSA_ILi64EEENSA_ILi32EEEEEENS_12float_e4m3_tENS5_IJlSB_lEEESJ_SK_NS4_8TiledMMAINS4_8MMA_AtomIJNS4_10MMA_TraitsINS4_19SM100_MMA_F8F6F4_SSEJSJ_SJ_fSF_SG_NS4_17integral_constantINS4_4UMMA5MajorELSR_0EEESS_NSP_INSQ_7ScaleInELST_0EEESU_EEEEEENS4_6LayoutINS5_IJSB_SB_SB_EEENS5_IJNSA_ILi0EEESZ_SZ_EEEEENS5_IJNS4_10UnderscoreES12_S12_EEEEENS4_23SM90_TMA_LOAD_MULTICASTENS4_14ComposedLayoutINS4_7SwizzleILi1ELi4ELi3EEENS4_18smem_ptr_flag_bitsILi8EEENSX_INS5_IJNSA_ILi8EEESH_EEENS5_IJSH_SB_EEEEEEEvNS4_8identityENS4_13SM90_TMA_LOADES1F_vS1G_EENS_8epilogue10collective18CollectiveEpilogueINS1J_23Sm100TmaWarpSpecializedILi1ELi1ELi64ELb0ELb0EEEJSI_NS5_IJNSX_ISF_SB_EENSX_ISG_SB_EEEEESJ_SK_SJ_SK_NS1J_6fusion15FusionCallbacksIS1N_NS1R_17LinearCombinationISJ_fSJ_fLNS_15FloatRoundStyleE2EEESI_S1Q_JEEENS4_5SM1004TMEM4LOAD26SM100_TMEM_LOAD_32dp32b64xES1H_NS16_INS17_ILi2ELi4ELi3EEES1A_NSX_INS5_IJS1B_SG_EEENS5_IJSG_SB_EEEEEEENS4_39AutoVectorizingCopyWithAssumedAlignmentILi128EEENS4_14SM90_TMA_STOREES25_S27_S27_EEEvvEEEEvNT_6ParamsE --------------------------
	.section	.nv.shared._ZN7cutlass13device_kernelINS_4gemm6kernel13GemmUniversalIN4cute5tupleIJiiiiEEENS1_10collective13CollectiveMmaINS1_35MainloopSm100TmaUmmaWarpSpecializedILi4ELi2ELi4ENS5_IJNS4_1CILi1EEENSA_ILi2EEESB_EEEEENS5_IJNSA_ILi128EEENSA_ILi64EEENSA_ILi32EEEEEENS_12float_e4m3_tENS5_IJlSB_lEEESJ_SK_NS4_8TiledMMAINS4_8MMA_AtomIJNS4_10MMA_TraitsINS4_19SM100_MMA_F8F6F4_SSEJSJ_SJ_fSF_SG_NS4_17integral_constantINS4_4UMMA5MajorELSR_0EEESS_NSP_INSQ_7ScaleInELST_0EEESU_EEEEEENS4_6LayoutINS5_IJSB_SB_SB_EEENS5_IJNSA_ILi0EEESZ_SZ_EEEEENS5_IJNS4_10UnderscoreES12_S12_EEEEENS4_23SM90_TMA_LOAD_MULTICASTENS4_14ComposedLayoutINS4_7SwizzleILi1ELi4ELi3EEENS4_18smem_ptr_flag_bitsILi8EEENSX_INS5_IJNSA_ILi8EEESH_EEENS5_IJSH_SB_EEEEEEEvNS4_8identityENS4_13SM90_TMA_LOADES1F_vS1G_EENS_8epilogue10collective18CollectiveEpilogueINS1J_23Sm100TmaWarpSpecializedILi1ELi1ELi64ELb0ELb0EEEJSI_NS5_IJNSX_ISF_SB_EENSX_ISG_SB_EEEEESJ_SK_SJ_SK_NS1J_6fusion15FusionCallbacksIS1N_NS1R_17LinearCombinationISJ_fSJ_fLNS_15FloatRoundStyleE2EEESI_S1Q_JEEENS4_5SM1004TMEM4LOAD26SM100_TMEM_LOAD_32dp32b64xES1H_NS16_INS17_ILi2ELi4ELi3EEES1A_NSX_INS5_IJS1B_SG_EEENS5_IJSG_SB_EEEEEEENS4_39AutoVectorizingCopyWithAssumedAlignmentILi128EEENS4_14SM90_TMA_STOREES25_S27_S27_EEEvvEEEEvNT_6ParamsE,"aw",@nobits
	.sectionflags	@""
	.align	16
	.zero		1024


//--------------------- .nv.shared.reserved.0     --------------------------
	.section	.nv.shared.reserved.0,"aw",@nobits
	.weak		__nv_reservedSMEM_offset_0_alias
	.size		__nv_reservedSMEM_offset_0_alias, 0, 64
	.other		__nv_reservedSMEM_offset_0_alias,@"STO_CUDA_RESERVED_SHARED STV_DEFAULT"
__nv_reservedSMEM_offset_0_alias:
	.zero		0
.nv.shared.reserved.0:
	.zero		64
	.weak		__nv_reservedSMEM_tcgen05_partition
	.type		__nv_reservedSMEM_tcgen05_partition,@object
	.size		__nv_reservedSMEM_tcgen05_partition,(.L_0 - __nv_reservedSMEM_tcgen05_partition)
__nv_reservedSMEM_tcgen05_partition:
	.zero		32
.L_0:


//--------------------- .nv.global                --------------------------
	.section	.nv.global,"aw",@nobits
.nv.global:
	.type		_ZN39_INTERNAL_967abf46_4_k_cu_22949e16_72454cute1_E,@object
	.size		_ZN39_INTERNAL_967abf46_4_k_cu_22949e16_72454cute1_E,(_ZN39_INTERNAL_967abf46_4_k_cu_22949e16_72454cuda3std3__45__cpo6cbeginE - _ZN39_INTERNAL_967abf46_4_k_cu_22949e16_72454cute1_E)
_ZN39_INTERNAL_967abf46_4_k_cu_22949e16_72454cute1_E:
	.zero		1
	.type		_ZN39_INTERNAL_967abf46_4_k_cu_22949e16_72454cuda3std3__45__cpo6cbeginE,@object
	.size		_ZN39_INTERNAL_967abf46_4_k_cu_22949e16_72454cuda3std3__45__cpo6cbeginE,(_ZN39_INTERNAL_967abf46_4_k_cu_22949e16_72454cuda3std3__48in_placeE - _ZN39_INTERNAL_967abf46_4_k_cu_22949e16_72454cuda3std3__45__cpo6cbeginE)
_ZN39_INTERNAL_967abf46_4_k_cu_22949e16_72454cuda3std3__45__cpo6cbeginE:
	.zero		1
	.type		_ZN39_INTERNAL_967abf46_4_k_cu_22949e16_72454cuda3std3__48in_placeE,@object
	.size		_ZN39_INTERNAL_967abf46_4_k_cu_22949e16_72454cuda3std3__48in_placeE,(_ZN39_INTERNAL_967abf46_4_k_cu_22949e16_72454cuda3std6ranges3__45__cpo9iter_moveE - _ZN39_INTERNAL_967abf46_4_k_cu_22949e16_72454cuda3std3__48in_placeE)
_ZN39_INTERNAL_967abf46_4_k_cu_22949e16_72454cuda3std3__48in_placeE:
	.zero		1
	.type		_ZN39_INTERNAL_967abf46_4_k_cu_22949e16_72454cuda3std6ranges3__45__cpo9iter_moveE,@object
	.size		_ZN39_INTERNAL_967abf46_4_k_cu_22949e16_72454cuda3std6ranges3__45__cpo9iter_moveE,(_ZN39_INTERNAL_967abf46_4_k_cu_22949e16_72454cuda3std3__45__cpo5beginE - _ZN39_INTERNAL_967abf46_4_k_cu_22949e16_72454cuda3std6ranges3__45__cpo9iter_moveE)
_ZN39_INTERNAL_967abf46_4_k_cu_22949e16_72454cuda3std6ranges3__45__cpo9iter_moveE:
	.zero		1
	.type		_ZN39_INTERNAL_967abf46_4_k_cu_22949e16_72454cuda3std3__45__cpo5beginE,@object
	.size		_ZN39_INTERNAL_967abf46_4_k_cu_22949e16_72454cuda3std3__45__cpo5beginE,(_ZN39_INTERNAL_967abf46_4_k_cu_22949e16_72454cuda3std3__441_GLOBAL__N__967abf46_4_k_cu_22949e16_72456ignoreE - _ZN39_INTERNAL_967abf46_4_k_cu_22949e16_72454cuda3std3__45__cpo5beginE)
_ZN39_INTERNAL_967abf46_4_k_cu_22949e16_72454cuda3std3__45__cpo5beginE:
	.zero		1
	.type		_ZN39_INTERNAL_967abf46_4_k_cu_22949e16_72454cuda3std3__441_GLOBAL__N__967abf46_4_k_cu_22949e16_72456ignoreE,@object
	.size		_ZN39_INTERNAL_967abf46_4_k_cu_22949e16_72454cuda3std3__441_GLOBAL__N__967abf46_4_k_cu_22949e16_72456ignoreE,(_ZN39_INTERNAL_967abf46_4_k_cu_22949e16_72454cute7productE - _ZN39_INTERNAL_967abf46_4_k_cu_22949e16_72454cuda3std3__441_GLOBAL__N__967abf46_4_k_cu_22949e16_72456ignoreE)
_ZN39_INTERNAL_967abf46_4_k_cu_22949e16_72454cuda3std3__441_GLOBAL__N__967abf46_4_k_cu_22949e16_72456ignoreE:
	.zero		1
	.type		_ZN39_INTERNAL_967abf46_4_k_cu_22949e16_72454cute7productE,@object
	.size		_ZN39_INTERNAL_967abf46_4_k_cu_22949e16_72454cute7productE,(_ZN39_INTERNAL_967abf46_4_k_cu_22949e16_72454cuda3std3__45__cpo3endE - _ZN39_INTERNAL_967abf46_4_k_cu_22949e16_72454cute7productE)
_ZN39_INTERNAL_967abf46_4_k_cu_22949e16_72454cute7productE:
	.zero		1
	.type		_ZN39_INTERNAL_967abf46_4_k_cu_22949e16_72454cuda3std3__45__cpo3endE,@object
	.size		_ZN39_INTERNAL_967abf46_4_k_cu_22949e16_72454cuda3std3__45__cpo3endE,(_ZN39_INTERNAL_967abf46_4_k_cu_22949e16_72454cuda3std3__419piecewise_constructE - _ZN39_INTERNAL_967abf46_4_k_cu_22949e16_72454cuda3std3__45__cpo3endE)
_ZN39_INTERNAL_967abf46_4_k_cu_22949e16_72454cuda3std3__45__cpo3endE:
	.zero		1
	.type		_ZN39_INTERNAL_967abf46_4_k_cu_22949e16_72454cuda3std3__419piecewise_constructE,@object
	.size		_ZN39_INTERNAL_967abf46_4_k_cu_22949e16_72454cuda3std3__419piecewise_constructE,(_ZN39_INTERNAL_967abf46_4_k_cu_22949e16_72454cuda3std3__45__cpo4cendE - _ZN39_INTERNAL_967abf46_4_k_cu_22949e16_72454cuda3std3__419piecewise_constructE)
_ZN39_INTERNAL_967abf46_4_k_cu_22949e16_72454cuda3std3__419piecewise_constructE:
	.zero		1
	.type		_ZN39_INTERNAL_967abf46_4_k_cu_22949e16_72454cuda3std3__45__cpo4cendE,@object
	.size		_ZN39_INTERNAL_967abf46_4_k_cu_22949e16_72454cuda3std3__45__cpo4cendE,(_ZN39_INTERNAL_967abf46_4_k_cu_22949e16_72454cuda3std6ranges3__45__cpo4swapE - _ZN39_INTERNAL_967abf46_4_k_cu_22949e16_72454cuda3std3__45__cpo4cendE)
_ZN39_INTERNAL_967abf46_4_k_cu_22949e16_72454cuda3std3__45__cpo4cendE:
	.zero		1
	.type		_ZN39_INTERNAL_967abf46_4_k_cu_22949e16_72454cuda3std6ranges3__45__cpo4swapE,@object
	.size		_ZN39_INTERNAL_967abf46_4_k_cu_22949e16_72454cuda3std6ranges3__45__cpo4swapE,(.L_10 - _ZN39_INTERNAL_967abf46_4_k_cu_22949e16_72454cuda3std6ranges3__45__cpo4swapE)
_ZN39_INTERNAL_967abf46_4_k_cu_22949e16_72454cuda3std6ranges3__45__cpo4swapE:
	.zero		1
.L_10:


//--------------------- .nv.constant0._ZN7cutlass13device_kernelINS_4gemm6kernel13GemmUniversalIN4cute5tupleIJiiiiEEENS1_10collective13CollectiveMmaINS1_35MainloopSm100TmaUmmaWarpSpecializedILi4ELi2ELi4ENS5_IJNS4_1CILi1EEENSA_ILi2EEESB_EEEEENS5_IJNSA_ILi128EEENSA_ILi64EEENSA_ILi32EEEEEENS_12float_e4m3_tENS5_IJlSB_lEEESJ_SK_NS4_8TiledMMAINS4_8MMA_AtomIJNS4_10MMA_TraitsINS4_19SM100_MMA_F8F6F4_SSEJSJ_SJ_fSF_SG_NS4_17integral_constantINS4_4UMMA5MajorELSR_0EEESS_NSP_INSQ_7ScaleInELST_0EEESU_EEEEEENS4_6LayoutINS5_IJSB_SB_SB_EEENS5_IJNSA_ILi0EEESZ_SZ_EEEEENS5_IJNS4_10UnderscoreES12_S12_EEEEENS4_23SM90_TMA_LOAD_MULTICASTENS4_14ComposedLayoutINS4_7SwizzleILi1ELi4ELi3EEENS4_18smem_ptr_flag_bitsILi8EEENSX_INS5_IJNSA_ILi8EEESH_EEENS5_IJSH_SB_EEEEEEEvNS4_8identityENS4_13SM90_TMA_LOADES1F_vS1G_EENS_8epilogue10collective18CollectiveEpilogueINS1J_23Sm100TmaWarpSpecializedILi1ELi1ELi64ELb0ELb0EEEJSI_NS5_IJNSX_ISF_SB_EENSX_ISG_SB_EEEEESJ_SK_SJ_SK_NS1J_6fusion15FusionCallbacksIS1N_NS1R_17LinearCombinationISJ_fSJ_fLNS_15FloatRoundStyleE2EEESI_S1Q_JEEENS4_5SM1004TMEM4LOAD26SM100_TMEM_LOAD_32dp32b64xES1H_NS16_INS17_ILi2ELi4ELi3EEES1A_NSX_INS5_IJS1B_SG_EEENS5_IJSG_SB_EEEEEEENS4_39AutoVectorizingCopyWithAssumedAlignmentILi128EEENS4_14SM90_TMA_STOREES25_S27_S27_EEEvvEEEEvNT_6ParamsE --------------------------
	.section	.nv.constant0._ZN7cutlass13device_kernelINS_4gemm6kernel13GemmUniversalIN4cute5tupleIJiiiiEEENS1_10collective13CollectiveMmaINS1_35MainloopSm100TmaUmmaWarpSpecializedILi4ELi2ELi4ENS5_IJNS4_1CILi1EEENSA_ILi2EEESB_EEEEENS5_IJNSA_ILi128EEENSA_ILi64EEENSA_ILi32EEEEEENS_12float_e4m3_tENS5_IJlSB_lEEESJ_SK_NS4_8TiledMMAINS4_8MMA_AtomIJNS4_10MMA_TraitsINS4_19SM100_MMA_F8F6F4_SSEJSJ_SJ_fSF_SG_NS4_17integral_constantINS4_4UMMA5MajorELSR_0EEESS_NSP_INSQ_7ScaleInELST_0EEESU_EEEEEENS4_6LayoutINS5_IJSB_SB_SB_EEENS5_IJNSA_ILi0EEESZ_SZ_EEEEENS5_IJNS4_10UnderscoreES12_S12_EEEEENS4_23SM90_TMA_LOAD_MULTICASTENS4_14ComposedLayoutINS4_7SwizzleILi1ELi4ELi3EEENS4_18smem_ptr_flag_bitsILi8EEENSX_INS5_IJNSA_ILi8EEESH_EEENS5_IJSH_SB_EEEEEEEvNS4_8identityENS4_13SM90_TMA_LOADES1F_vS1G_EENS_8epilogue10collective18CollectiveEpilogueINS1J_23Sm100TmaWarpSpecializedILi1ELi1ELi64ELb0ELb0EEEJSI_NS5_IJNSX_ISF_SB_EENSX_ISG_SB_EEEEESJ_SK_SJ_SK_NS1J_6fusion15FusionCallbacksIS1N_NS1R_17LinearCombinationISJ_fSJ_fLNS_15FloatRoundStyleE2EEESI_S1Q_JEEENS4_5SM1004TMEM4LOAD26SM100_TMEM_LOAD_32dp32b64xES1H_NS16_INS17_ILi2ELi4ELi3EEES1A_NSX_INS5_IJS1B_SG_EEENS5_IJSG_SB_EEEEEEENS4_39AutoVectorizingCopyWithAssumedAlignmentILi128EEENS4_14SM90_TMA_STOREES25_S27_S27_EEEvvEEEEvNT_6ParamsE,"a",@progbits
	.sectionflags	@""
	.align	4
.nv.constant0._ZN7cutlass13device_kernelINS_4gemm6kernel13GemmUniversalIN4cute5tupleIJiiiiEEENS1_10collective13CollectiveMmaINS1_35MainloopSm100TmaUmmaWarpSpecializedILi4ELi2ELi4ENS5_IJNS4_1CILi1EEENSA_ILi2EEESB_EEEEENS5_IJNSA_ILi128EEENSA_ILi64EEENSA_ILi32EEEEEENS_12float_e4m3_tENS5_IJlSB_lEEESJ_SK_NS4_8TiledMMAINS4_8MMA_AtomIJNS4_10MMA_TraitsINS4_19SM100_MMA_F8F6F4_SSEJSJ_SJ_fSF_SG_NS4_17integral_constantINS4_4UMMA5MajorELSR_0EEESS_NSP_INSQ_7ScaleInELST_0EEESU_EEEEEENS4_6LayoutINS5_IJSB_SB_SB_EEENS5_IJNSA_ILi0EEESZ_SZ_EEEEENS5_IJNS4_10UnderscoreES12_S12_EEEEENS4_23SM90_TMA_LOAD_MULTICASTENS4_14ComposedLayoutINS4_7SwizzleILi1ELi4ELi3EEENS4_18smem_ptr_flag_bitsILi8EEENSX_INS5_IJNSA_ILi8EEESH_EEENS5_IJSH_SB_EEEEEEEvNS4_8identityENS4_13SM90_TMA_LOADES1F_vS1G_EENS_8epilogue10collective18CollectiveEpilogueINS1J_23Sm100TmaWarpSpecializedILi1ELi1ELi64ELb0ELb0EEEJSI_NS5_IJNSX_ISF_SB_EENSX_ISG_SB_EEEEESJ_SK_SJ_SK_NS1J_6fusion15FusionCallbacksIS1N_NS1R_17LinearCombinationISJ_fSJ_fLNS_15FloatRoundStyleE2EEESI_S1Q_JEEENS4_5SM1004TMEM4LOAD26SM100_TMEM_LOAD_32dp32b64xES1H_NS16_INS17_ILi2ELi4ELi3EEES1A_NSX_INS5_IJS1B_SG_EEENS5_IJSG_SB_EEEEEEENS4_39AutoVectorizingCopyWithAssumedAlignmentILi128EEENS4_14SM90_TMA_STOREES25_S27_S27_EEEvvEEEEvNT_6ParamsE:
	.zero		2944


//--------------------- SYMBOLS --------------------------

	.type		.nv.reservedSmem.offset0,@object
	.size		.nv.reservedSmem.offset0,0x4
	.type		.nv.reservedSmem.cap,@object
	.size		.nv.reservedSmem.cap,0x4
	.type		__assertfail,@function
